	.target	sm_100a

	.elftype	@"ET_EXEC"


//--------------------- .note.nv.tkinfo           --------------------------
	.section	.note.nv.tkinfo,"",@"SHT_NOTE"
	.sectionflags	@"SHF_NOTE_NV_TKINFO"
	.tkinfo
        /*0018*/ 	.word	0x00000002
        /*0030*/ 	.string	""
        /*0030*/ 	.string	"ptxas"
        /*0030*/ 	.string	"Cuda compilation tools, release 13.0, V13.0.88"
        /*0030*/ 	.string	"Build cuda_13.0.r13.0/compiler.36424714_0"
        /*0030*/ 	.string	"-arch sm_100a -m 64 "



//--------------------- .note.nv.cuinfo           --------------------------
	.section	.note.nv.cuinfo,"",@"SHT_NOTE"
	.sectionflags	@"SHF_NOTE_NV_CUINFO"
        /*0018*/ 	.short	0x0002
        /*001a*/ 	.short	0x0064
        /*001c*/ 	.short	0x0082
	.zero		2


//--------------------- .nv.info                  --------------------------
	.section	.nv.info,"",@"SHT_CUDA_INFO"
	.align	4


	//----- nvinfo : EIATTR_REGCOUNT
	.align		4
        /*0000*/ 	.byte	0x04, 0x2f
        /*0002*/ 	.short	(.L_19 - .L_18)
	.align		4
.L_18:
        /*0004*/ 	.word	index@(_ZN7cutlass13device_kernelINS_4gemm6kernel13GemmUniversalIN4cute5tupleIJiiiiEEENS1_10collective13CollectiveMmaINS1_35MainloopSm100TmaUmmaWarpSpecializedILi5ELi2ELi4ENS5_IJNS4_1CILi2EEESB_NSA_ILi1EEEEEEEENS5_IJNSA_ILi128EEESF_NSA_ILi32EEEEEENS_10tfloat32_tENS5_IJlSC_lEEESI_SJ_NS4_8TiledMMAINS4_8MMA_AtomIJNS4_23SM100_MMA_TF32_2x1SM_SSISI_SI_fLi128ELi128ELNS4_4UMMA5MajorE0ELSO_0ELNSN_7ScaleInE0ELSP_0EEEEEENS4_6LayoutINS5_IJSC_SC_SC_EEENS5_IJNSA_ILi0EEESU_SU_EEEEENS5_IJNS4_10UnderscoreESX_SX_EEEEENS4_28SM100_TMA_2SM_LOAD_MULTICASTENS4_14ComposedLayoutINS4_7SwizzleILi3ELi4ELi3EEENS4_18smem_ptr_flag_bitsILi32EEENSS_INS5_IJNSA_ILi8EEESG_EEENS5_IJSG_SC_EEEEEEEvNS4_8identityENS4_18SM100_TMA_2SM_LOADES1A_vS1B_EENS_8epilogue10collective18CollectiveEpilogueINS1E_23Sm100TmaWarpSpecializedILi4ELi2ELi16ELb1ELb0EEEJNS5_IJNSA_ILi64EEESF_SG_EEENS5_IJNSS_IS1J_SC_EENSS_INS5_IJNSA_ILi16EEESB_EEENS5_IJSC_S1J_EEEEEEEESI_SJ_SI_SJ_NS1E_6fusion15FusionCallbacksIS1I_NS1R_17LinearCombinationISI_fSI_fLNS_15FloatRoundStyleE2EEES1K_S1Q_JEEENS4_5SM1004TMEM4LOAD26SM100_TMEM_LOAD_32dp32b16xENS4_13SM90_TMA_LOADENS11_INS12_ILi2ELi4ELi3EEES15_NSS_INS5_IJS16_S1M_EEENS5_IJS1M_SC_EEEEEEENS4_39AutoVectorizingCopyWithAssumedAlignmentILi128EEENS4_14SM90_TMA_STOREES26_S28_S28_EEEvvEEEEvNT_6ParamsE)
        /*0008*/ 	.word	0x00000050


	//----- nvinfo : EIATTR_FRAME_SIZE
	.align		4
.L_19:
        /*000c*/ 	.byte	0x04, 0x11
        /*000e*/ 	.short	(.L_21 - .L_20)
	.align		4
.L_20:
        /*0010*/ 	.word	index@($__internal_2_$__cuda_sm10x_tcgen05_guardrail_trap_unallocated_columns_being_dealloced)
        /*0014*/ 	.word	0x00000000


	//----- nvinfo : EIATTR_FRAME_SIZE
	.align		4
.L_21:
        /*0018*/ 	.byte	0x04, 0x11
        /*001a*/ 	.short	(.L_23 - .L_22)
	.align		4
.L_22:
        /*001c*/ 	.word	index@($__internal_1_$__cuda_sm10x_tcgen05_guardrail_trap_phase_invalid_during_alloc)
        /*0020*/ 	.word	0x00000000


	//----- nvinfo : EIATTR_FRAME_SIZE
	.align		4
.L_23:
        /*0024*/ 	.byte	0x04, 0x11
        /*0026*/ 	.short	(.L_25 - .L_24)
	.align		4
.L_24:
        /*0028*/ 	.word	index@($__internal_0_$__cuda_sm10x_tcgen05_guardrail_trap_col_being_dealloced_not_returned_by_alloc)
        /*002c*/ 	.word	0x00000000


	//----- nvinfo : EIATTR_FRAME_SIZE
	.align		4
.L_25:
        /*0030*/ 	.byte	0x04, 0x11
        /*0032*/ 	.short	(.L_27 - .L_26)
	.align		4
.L_26:
        /*0034*/ 	.word	index@(_ZN7cutlass13device_kernelINS_4gemm6kernel13GemmUniversalIN4cute5tupleIJiiiiEEENS1_10collective13CollectiveMmaINS1_35MainloopSm100TmaUmmaWarpSpecializedILi5ELi2ELi4ENS5_IJNS4_1CILi2EEESB_NSA_ILi1EEEEEEEENS5_IJNSA_ILi128EEESF_NSA_ILi32EEEEEENS_10tfloat32_tENS5_IJlSC_lEEESI_SJ_NS4_8TiledMMAINS4_8MMA_AtomIJNS4_23SM100_MMA_TF32_2x1SM_SSISI_SI_fLi128ELi128ELNS4_4UMMA5MajorE0ELSO_0ELNSN_7ScaleInE0ELSP_0EEEEEENS4_6LayoutINS5_IJSC_SC_SC_EEENS5_IJNSA_ILi0EEESU_SU_EEEEENS5_IJNS4_10UnderscoreESX_SX_EEEEENS4_28SM100_TMA_2SM_LOAD_MULTICASTENS4_14ComposedLayoutINS4_7SwizzleILi3ELi4ELi3EEENS4_18smem_ptr_flag_bitsILi32EEENSS_INS5_IJNSA_ILi8EEESG_EEENS5_IJSG_SC_EEEEEEEvNS4_8identityENS4_18SM100_TMA_2SM_LOADES1A_vS1B_EENS_8epilogue10collective18CollectiveEpilogueINS1E_23Sm100TmaWarpSpecializedILi4ELi2ELi16ELb1ELb0EEEJNS5_IJNSA_ILi64EEESF_SG_EEENS5_IJNSS_IS1J_SC_EENSS_INS5_IJNSA_ILi16EEESB_EEENS5_IJSC_S1J_EEEEEEEESI_SJ_SI_SJ_NS1E_6fusion15FusionCallbacksIS1I_NS1R_17LinearCombinationISI_fSI_fLNS_15FloatRoundStyleE2EEES1K_S1Q_JEEENS4_5SM1004TMEM4LOAD26SM100_TMEM_LOAD_32dp32b16xENS4_13SM90_TMA_LOADENS11_INS12_ILi2ELi4ELi3EEES15_NSS_INS5_IJS16_S1M_EEENS5_IJS1M_SC_EEEEEEENS4_39AutoVectorizingCopyWithAssumedAlignmentILi128EEENS4_14SM90_TMA_STOREES26_S28_S28_EEEvvEEEEvNT_6ParamsE)
        /*0038*/ 	.word	0x00000000


	//----- nvinfo : EIATTR_MIN_STACK_SIZE
	.align		4
.L_27:
        /*003c*/ 	.byte	0x04, 0x12
        /*003e*/ 	.short	(.L_29 - .L_28)
	.align		4
.L_28:
        /*0040*/ 	.word	index@(_ZN7cutlass13device_kernelINS_4gemm6kernel13GemmUniversalIN4cute5tupleIJiiiiEEENS1_10collective13CollectiveMmaINS1_35MainloopSm100TmaUmmaWarpSpecializedILi5ELi2ELi4ENS5_IJNS4_1CILi2EEESB_NSA_ILi1EEEEEEEENS5_IJNSA_ILi128EEESF_NSA_ILi32EEEEEENS_10tfloat32_tENS5_IJlSC_lEEESI_SJ_NS4_8TiledMMAINS4_8MMA_AtomIJNS4_23SM100_MMA_TF32_2x1SM_SSISI_SI_fLi128ELi128ELNS4_4UMMA5MajorE0ELSO_0ELNSN_7ScaleInE0ELSP_0EEEEEENS4_6LayoutINS5_IJSC_SC_SC_EEENS5_IJNSA_ILi0EEESU_SU_EEEEENS5_IJNS4_10UnderscoreESX_SX_EEEEENS4_28SM100_TMA_2SM_LOAD_MULTICASTENS4_14ComposedLayoutINS4_7SwizzleILi3ELi4ELi3EEENS4_18smem_ptr_flag_bitsILi32EEENSS_INS5_IJNSA_ILi8EEESG_EEENS5_IJSG_SC_EEEEEEEvNS4_8identityENS4_18SM100_TMA_2SM_LOADES1A_vS1B_EENS_8epilogue10collective18CollectiveEpilogueINS1E_23Sm100TmaWarpSpecializedILi4ELi2ELi16ELb1ELb0EEEJNS5_IJNSA_ILi64EEESF_SG_EEENS5_IJNSS_IS1J_SC_EENSS_INS5_IJNSA_ILi16EEESB_EEENS5_IJSC_S1J_EEEEEEEESI_SJ_SI_SJ_NS1E_6fusion15FusionCallbacksIS1I_NS1R_17LinearCombinationISI_fSI_fLNS_15FloatRoundStyleE2EEES1K_S1Q_JEEENS4_5SM1004TMEM4LOAD26SM100_TMEM_LOAD_32dp32b16xENS4_13SM90_TMA_LOADENS11_INS12_ILi2ELi4ELi3EEES15_NSS_INS5_IJS16_S1M_EEENS5_IJS1M_SC_EEEEEEENS4_39AutoVectorizingCopyWithAssumedAlignmentILi128EEENS4_14SM90_TMA_STOREES26_S28_S28_EEEvvEEEEvNT_6ParamsE)
        /*0044*/ 	.word	0x00000000
.L_29:


//--------------------- .nv.compat                --------------------------
	.section	.nv.compat,"",@"SHT_CUDA_COMPAT_INFO"
	.align	4
        /*0000*/ 	.byte	0x02, 0x09, 0x01, 0x00, 0x02, 0x02, 0x02, 0x00, 0x02, 0x05, 0x05, 0x00, 0x03, 0x07, 0x01, 0x01
        /*0010*/ 	.byte	0x02, 0x03, 0x01, 0x00, 0x02, 0x06, 0x01, 0x00, 0x04, 0x0b, 0x08, 0x00, 0x09, 0x00, 0x00, 0x00
        /*0020*/ 	.byte	0x00, 0x00, 0x00, 0x00


//--------------------- .nv.info._ZN7cutlass13device_kernelINS_4gemm6kernel13GemmUniversalIN4cute5tupleIJiiiiEEENS1_10collective13CollectiveMmaINS1_35MainloopSm100TmaUmmaWarpSpecializedILi5ELi2ELi4ENS5_IJNS4_1CILi2EEESB_NSA_ILi1EEEEEEEENS5_IJNSA_ILi128EEESF_NSA_ILi32EEEEEENS_10tfloat32_tENS5_IJlSC_lEEESI_SJ_NS4_8TiledMMAINS4_8MMA_AtomIJNS4_23SM100_MMA_TF32_2x1SM_SSISI_SI_fLi128ELi128ELNS4_4UMMA5MajorE0ELSO_0ELNSN_7ScaleInE0ELSP_0EEEEEENS4_6LayoutINS5_IJSC_SC_SC_EEENS5_IJNSA_ILi0EEESU_SU_EEEEENS5_IJNS4_10UnderscoreESX_SX_EEEEENS4_28SM100_TMA_2SM_LOAD_MULTICASTENS4_14ComposedLayoutINS4_7SwizzleILi3ELi4ELi3EEENS4_18smem_ptr_flag_bitsILi32EEENSS_INS5_IJNSA_ILi8EEESG_EEENS5_IJSG_SC_EEEEEEEvNS4_8identityENS4_18SM100_TMA_2SM_LOADES1A_vS1B_EENS_8epilogue10collective18CollectiveEpilogueINS1E_23Sm100TmaWarpSpecializedILi4ELi2ELi16ELb1ELb0EEEJNS5_IJNSA_ILi64EEESF_SG_EEENS5_IJNSS_IS1J_SC_EENSS_INS5_IJNSA_ILi16EEESB_EEENS5_IJSC_S1J_EEEEEEEESI_SJ_SI_SJ_NS1E_6fusion15FusionCallbacksIS1I_NS1R_17LinearCombinationISI_fSI_fLNS_15FloatRoundStyleE2EEES1K_S1Q_JEEENS4_5SM1004TMEM4LOAD26SM100_TMEM_LOAD_32dp32b16xENS4_13SM90_TMA_LOADENS11_INS12_ILi2ELi4ELi3EEES15_NSS_INS5_IJS16_S1M_EEENS5_IJS1M_SC_EEEEEEENS4_39AutoVectorizingCopyWithAssumedAlignmentILi128EEENS4_14SM90_TMA_STOREES26_S28_S28_EEEvvEEEEvNT_6ParamsE --------------------------
	.section	.nv.info._ZN7cutlass13device_kernelINS_4gemm6kernel13GemmUniversalIN4cute5tupleIJiiiiEEENS1_10collective13CollectiveMmaINS1_35MainloopSm100TmaUmmaWarpSpecializedILi5ELi2ELi4ENS5_IJNS4_1CILi2EEESB_NSA_ILi1EEEEEEEENS5_IJNSA_ILi128EEESF_NSA_ILi32EEEEEENS_10tfloat32_tENS5_IJlSC_lEEESI_SJ_NS4_8TiledMMAINS4_8MMA_AtomIJNS4_23SM100_MMA_TF32_2x1SM_SSISI_SI_fLi128ELi128ELNS4_4UMMA5MajorE0ELSO_0ELNSN_7ScaleInE0ELSP_0EEEEEENS4_6LayoutINS5_IJSC_SC_SC_EEENS5_IJNSA_ILi0EEESU_SU_EEEEENS5_IJNS4_10UnderscoreESX_SX_EEEEENS4_28SM100_TMA_2SM_LOAD_MULTICASTENS4_14ComposedLayoutINS4_7SwizzleILi3ELi4ELi3EEENS4_18smem_ptr_flag_bitsILi32EEENSS_INS5_IJNSA_ILi8EEESG_EEENS5_IJSG_SC_EEEEEEEvNS4_8identityENS4_18SM100_TMA_2SM_LOADES1A_vS1B_EENS_8epilogue10collective18CollectiveEpilogueINS1E_23Sm100TmaWarpSpecializedILi4ELi2ELi16ELb1ELb0EEEJNS5_IJNSA_ILi64EEESF_SG_EEENS5_IJNSS_IS1J_SC_EENSS_INS5_IJNSA_ILi16EEESB_EEENS5_IJSC_S1J_EEEEEEEESI_SJ_SI_SJ_NS1E_6fusion15FusionCallbacksIS1I_NS1R_17LinearCombinationISI_fSI_fLNS_15FloatRoundStyleE2EEES1K_S1Q_JEEENS4_5SM1004TMEM4LOAD26SM100_TMEM_LOAD_32dp32b16xENS4_13SM90_TMA_LOADENS11_INS12_ILi2ELi4ELi3EEES15_NSS_INS5_IJS16_S1M_EEENS5_IJS1M_SC_EEEEEEENS4_39AutoVectorizingCopyWithAssumedAlignmentILi128EEENS4_14SM90_TMA_STOREES26_S28_S28_EEEvvEEEEvNT_6ParamsE,"",@"SHT_CUDA_INFO"
	.sectionflags	@""
	.align	4


	//----- nvinfo : EIATTR_CUDA_API_VERSION
	.align		4
        /*0000*/ 	.byte	0x04, 0x37
        /*0002*/ 	.short	(.L_31 - .L_30)
.L_30:
        /*0004*/ 	.word	0x00000082


	//----- nvinfo : EIATTR_KPARAM_INFO
	.align		4
.L_31:
        /*0008*/ 	.byte	0x04, 0x17
        /*000a*/ 	.short	(.L_33 - .L_32)
.L_32:
        /*000c*/ 	.word	0x00000000
        /*0010*/ 	.short	0x0000
        /*0012*/ 	.short	0x0000
        /*0014*/ 	.byte	0x00, 0xf0, 0x01, 0x20


	//----- nvinfo : EIATTR_AT_ENTRY_FRAGMENTS
	.align		4
.L_33:
        /*0018*/ 	.byte	0x04, 0x4f
        /*001a*/ 	.short	(.L_35 - .L_34)


	//   ....[0]....
.L_34:
        /*001c*/ 	.word	0x00000007


	//----- nvinfo : EIATTR_RESERVED_SMEM_USED
	.align		4
.L_35:
        /*0020*/ 	.byte	0x01, 0x41
	.zero		2


	//----- nvinfo : EIATTR_SPARSE_MMA_MASK
	.align		4
        /*0024*/ 	.byte	0x03, 0x50
        /*0026*/ 	.short	0x0000


	//----- nvinfo : EIATTR_TCGEN05_2CTA_USED
	.align		4
        /*0028*/ 	.byte	0x01, 0x52
	.zero		2


	//----- nvinfo : EIATTR_MAXREG_COUNT
	.align		4
        /*002c*/ 	.byte	0x03, 0x1b
        /*002e*/ 	.short	0x00ff


	//----- nvinfo : EIATTR_NUM_BARRIERS
	.align		4
        /*0030*/ 	.byte	0x02, 0x4c
        /*0032*/ 	.byte	0x07
	.zero		1


	//----- nvinfo : EIATTR_EXTERNS
	.align		4
        /*0034*/ 	.byte	0x04, 0x0f
        /*0036*/ 	.short	(.L_37 - .L_36)


	//   ....[0]....
	.align		4
.L_36:
        /*0038*/ 	.word	index@(__assertfail)


	//----- nvinfo : EIATTR_MERCURY_ISA_VERSION
	.align		4
.L_37:
        /*003c*/ 	.byte	0x03, 0x5f
        /*003e*/ 	.short	0x0101


	//----- nvinfo : EIATTR_INT_WARP_WIDE_INSTR_OFFSETS
	.align		4
        /*0040*/ 	.byte	0x04, 0x31
        /*0042*/ 	.short	(.L_39 - .L_38)


	//   ....[0]....
.L_38:
        /*0044*/ 	.word	0x00000d90


	//   ....[1]....
        /*0048*/ 	.word	0x00000e30


	//   ....[2]....
        /*004c*/ 	.word	0x00004360


	//   ....[3]....
        /*0050*/ 	.word	0x00004380


	//   ....[4]....
        /*0054*/ 	.word	0x000043b0


	//   ....[5]....
        /*0058*/ 	.word	0x00004ef0


	//   ....[6]....
        /*005c*/ 	.word	0x00004f90


	//   ....[7]....
        /*0060*/ 	.word	0x00005050


	//   ....[8]....
        /*0064*/ 	.word	0x000050c0


	//   ....[9]....
        /*0068*/ 	.word	0x00005180


	//   ....[10]....
        /*006c*/ 	.word	0x00005220


	//   ....[11]....
        /*0070*/ 	.word	0x00005290


	//   ....[12]....
        /*0074*/ 	.word	0x00005350


	//   ....[13]....
        /*0078*/ 	.word	0x000053f0


	//   ....[14]....
        /*007c*/ 	.word	0x00005490


	//   ....[15]....
        /*0080*/ 	.word	0x00005580


	//   ....[16]....
        /*0084*/ 	.word	0x00005650


	//----- nvinfo : EIATTR_COOP_GROUP_MASK_REGIDS
	.align		4
.L_39:
        /*0088*/ 	.byte	0x04, 0x29
        /*008a*/ 	.short	(.L_41 - .L_40)


	//   ....[0]....
.L_40:
        /*008c*/ 	.word	0xffffffff


	//   ....[1]....
        /*0090*/ 	.word	0xffffffff


	//   ....[2]....
        /*0094*/ 	.word	0xffffffff


	//   ....[3]....
        /*0098*/ 	.word	0xffffffff


	//   ....[4]....
        /*009c*/ 	.word	0xffffffff


	//   ....[5]....
        /*00a0*/ 	.word	0xffffffff


	//   ....[6]....
        /*00a4*/ 	.word	0xffffffff


	//   ....[7]....
        /*00a8*/ 	.word	0xffffffff


	//   ....[8]....
        /*00ac*/ 	.word	0xffffffff


	//   ....[9]....
        /*00b0*/ 	.word	0xffffffff


	//   ....[10]....
        /*00b4*/ 	.word	0xffffffff


	//   ....[11]....
        /*00b8*/ 	.word	0xffffffff


	//   ....[12]....
        /*00bc*/ 	.word	0xffffffff


	//   ....[13]....
        /*00c0*/ 	.word	0xffffffff


	//----- nvinfo : EIATTR_COOP_GROUP_INSTR_OFFSETS
	.align		4
.L_41:
        /*00c4*/ 	.byte	0x04, 0x28
        /*00c6*/ 	.short	(.L_43 - .L_42)


	//   ....[0]....
.L_42:
        /*00c8*/ 	.word	0x000000b0


	//   ....[1]....
        /*00cc*/ 	.word	0x00000520


	//   ....[2]....
        /*00d0*/ 	.word	0x00000700


	//   ....[3]....
        /*00d4*/ 	.word	0x00000890


	//   ....[4]....
        /*00d8*/ 	.word	0x00000980


	//   ....[5]....
        /*00dc*/ 	.word	0x00000ae0


	//   ....[6]....
        /*00e0*/ 	.word	0x00000c70


	//   ....[7]....
        /*00e4*/ 	.word	0x00000eb0


	//   ....[8]....
        /*00e8*/ 	.word	0x00002200


	//   ....[9]....
        /*00ec*/ 	.word	0x00003140


	//   ....[10]....
        /*00f0*/ 	.word	0x00003610


	//   ....[11]....
        /*00f4*/ 	.word	0x00003640


	//   ....[12]....
        /*00f8*/ 	.word	0x00004260


	//   ....[13]....
        /*00fc*/ 	.word	0x00004470


	//----- nvinfo : EIATTR_VRC_CTA_INIT_COUNT
	.align		4
.L_43:
        /*0100*/ 	.byte	0x02, 0x4a
        /*0102*/ 	.byte	0x80
	.zero		1


	//----- nvinfo : EIATTR_SYSCALL_OFFSETS
	.align		4
        /*0104*/ 	.byte	0x04, 0x46
        /*0106*/ 	.short	(.L_45 - .L_44)


	//   ....[0]....
.L_44:
        /*0108*/ 	.word	0x00006210


	//   ....[1]....
        /*010c*/ 	.word	0x00006300


	//   ....[2]....
        /*0110*/ 	.word	0x00006ad0


	//   ....[3]....
        /*0114*/ 	.word	0x000074a0


	//   ....[4]....
        /*0118*/ 	.word	0x00007e50


	//   ....[5]....
        /*011c*/ 	.word	0x00008800


	//----- nvinfo : EIATTR_MBARRIER_INSTR_OFFSETS
	.align		4
.L_45:
        /*0120*/ 	.byte	0x04, 0x39
        /*0122*/ 	.short	(.L_47 - .L_46)


	//   ....[0]....
.L_46:
        /*0124*/ 	.word	0x00000650
        /*0128*/ 	.word	0x000000ff
        /*012c*/ 	.word	0x00000000
        /*0130*/ 	.short	0x0100
        /*0132*/ 	.byte	0x04
	.zero		1


	//   ....[1]....
        /*0134*/ 	.word	0x00000660
        /*0138*/ 	.word	0x000000ff
        /*013c*/ 	.word	0x00000028
        /*0140*/ 	.short	0x0100
        /*0142*/ 	.byte	0x04
	.zero		1


	//   ....[2]....
        /*0144*/ 	.word	0x00000670
        /*0148*/ 	.word	0x000000ff
        /*014c*/ 	.word	0x00000008
        /*0150*/ 	.short	0x0100
        /*0152*/ 	.byte	0x04
	.zero		1


	//   ....[3]....
        /*0154*/ 	.word	0x00000680
        /*0158*/ 	.word	0x000000ff
        /*015c*/ 	.word	0x00000030
        /*0160*/ 	.short	0x0100
        /*0162*/ 	.byte	0x04
	.zero		1


	//   ....[4]....
        /*0164*/ 	.word	0x00000690
        /*0168*/ 	.word	0x000000ff
        /*016c*/ 	.word	0x00000010
        /*0170*/ 	.short	0x0100
        /*0172*/ 	.byte	0x04
	.zero		1


	//   ....[5]....
        /*0174*/ 	.word	0x000006a0
        /*0178*/ 	.word	0x000000ff
        /*017c*/ 	.word	0x00000038
        /*0180*/ 	.short	0x0100
        /*0182*/ 	.byte	0x04
	.zero		1


	//   ....[6]....
        /*0184*/ 	.word	0x000006b0
        /*0188*/ 	.word	0x000000ff
        /*018c*/ 	.word	0x00000018
        /*0190*/ 	.short	0x0100
        /*0192*/ 	.byte	0x04
	.zero		1


	//   ....[7]....
        /*0194*/ 	.word	0x000006c0
        /*0198*/ 	.word	0x000000ff
        /*019c*/ 	.word	0x00000040
        /*01a0*/ 	.short	0x0100
        /*01a2*/ 	.byte	0x04
	.zero		1


	//   ....[8]....
        /*01a4*/ 	.word	0x000006d0
        /*01a8*/ 	.word	0x000000ff
        /*01ac*/ 	.word	0x00000020
        /*01b0*/ 	.short	0x0100
        /*01b2*/ 	.byte	0x04
	.zero		1


	//   ....[9]....
        /*01b4*/ 	.word	0x000006e0
        /*01b8*/ 	.word	0x000000ff
        /*01bc*/ 	.word	0x00000048
        /*01c0*/ 	.short	0x0100
        /*01c2*/ 	.byte	0x04
	.zero		1


	//   ....[10]....
        /*01c4*/ 	.word	0x00000800
        /*01c8*/ 	.word	0x000000ff
        /*01cc*/ 	.word	0x00000050
        /*01d0*/ 	.short	0x0100
        /*01d2*/ 	.byte	0x04
	.zero		1


	//   ....[11]....
        /*01d4*/ 	.word	0x00000810
        /*01d8*/ 	.word	0x000000ff
        /*01dc*/ 	.word	0x00000070
        /*01e0*/ 	.short	0x0100
        /*01e2*/ 	.byte	0x04
	.zero		1


	//   ....[12]....
        /*01e4*/ 	.word	0x00000820
        /*01e8*/ 	.word	0x000000ff
        /*01ec*/ 	.word	0x00000058
        /*01f0*/ 	.short	0x0100
        /*01f2*/ 	.byte	0x04
	.zero		1


	//   ....[13]....
        /*01f4*/ 	.word	0x00000830
        /*01f8*/ 	.word	0x000000ff
        /*01fc*/ 	.word	0x00000078
        /*0200*/ 	.short	0x0100
        /*0202*/ 	.byte	0x04
	.zero		1


	//   ....[14]....
        /*0204*/ 	.word	0x00000840
        /*0208*/ 	.word	0x000000ff
        /*020c*/ 	.word	0x00000060
        /*0210*/ 	.short	0x0100
        /*0212*/ 	.byte	0x04
	.zero		1


	//   ....[15]....
        /*0214*/ 	.word	0x00000850
        /*0218*/ 	.word	0x000000ff
        /*021c*/ 	.word	0x00000080
        /*0220*/ 	.short	0x0100
        /*0222*/ 	.byte	0x04
	.zero		1


	//   ....[16]....
        /*0224*/ 	.word	0x00000860
        /*0228*/ 	.word	0x000000ff
        /*022c*/ 	.word	0x00000068
        /*0230*/ 	.short	0x0100
        /*0232*/ 	.byte	0x04
	.zero		1


	//   ....[17]....
        /*0234*/ 	.word	0x00000870
        /*0238*/ 	.word	0x000000ff
        /*023c*/ 	.word	0x00000088
        /*0240*/ 	.short	0x0100
        /*0242*/ 	.byte	0x04
	.zero		1


	//   ....[18]....
        /*0244*/ 	.word	0x00000950
        /*0248*/ 	.word	0x000000ff
        /*024c*/ 	.word	0x00000090
        /*0250*/ 	.short	0x0100
        /*0252*/ 	.byte	0x06
	.zero		1


	//   ....[19]....
        /*0254*/ 	.word	0x00000960
        /*0258*/ 	.word	0x000000ff
        /*025c*/ 	.word	0x00000098
        /*0260*/ 	.short	0x0100
        /*0262*/ 	.byte	0x06
	.zero		1


	//   ....[20]....
        /*0264*/ 	.word	0x00000a90
        /*0268*/ 	.word	0x000000ff
        /*026c*/ 	.word	0x000000a0
        /*0270*/ 	.short	0x0100
        /*0272*/ 	.byte	0x06
	.zero		1


	//   ....[21]....
        /*0274*/ 	.word	0x00000aa0
        /*0278*/ 	.word	0x000000ff
        /*027c*/ 	.word	0x000000b0
        /*0280*/ 	.short	0x0100
        /*0282*/ 	.byte	0x06
	.zero		1


	//   ....[22]....
        /*0284*/ 	.word	0x00000ab0
        /*0288*/ 	.word	0x000000ff
        /*028c*/ 	.word	0x000000a8
        /*0290*/ 	.short	0x0100
        /*0292*/ 	.byte	0x06
	.zero		1


	//   ....[23]....
        /*0294*/ 	.word	0x00000ac0
        /*0298*/ 	.word	0x000000ff
        /*029c*/ 	.word	0x000000b8
        /*02a0*/ 	.short	0x0100
        /*02a2*/ 	.byte	0x06
	.zero		1


	//   ....[24]....
        /*02a4*/ 	.word	0x00000be0
        /*02a8*/ 	.word	0x000000ff
        /*02ac*/ 	.word	0x000000c0
        /*02b0*/ 	.short	0x0100
        /*02b2*/ 	.byte	0x04
	.zero		1


	//   ....[25]....
        /*02b4*/ 	.word	0x00000bf0
        /*02b8*/ 	.word	0x000000ff
        /*02bc*/ 	.word	0x000000e0
        /*02c0*/ 	.short	0x0100
        /*02c2*/ 	.byte	0x04
	.zero		1


	//   ....[26]....
        /*02c4*/ 	.word	0x00000c00
        /*02c8*/ 	.word	0x000000ff
        /*02cc*/ 	.word	0x000000c8
        /*02d0*/ 	.short	0x0100
        /*02d2*/ 	.byte	0x04
	.zero		1


	//   ....[27]....
        /*02d4*/ 	.word	0x00000c10
        /*02d8*/ 	.word	0x000000ff
        /*02dc*/ 	.word	0x000000e8
        /*02e0*/ 	.short	0x0100
        /*02e2*/ 	.byte	0x04
	.zero		1


	//   ....[28]....
        /*02e4*/ 	.word	0x00000c20
        /*02e8*/ 	.word	0x000000ff
        /*02ec*/ 	.word	0x000000d0
        /*02f0*/ 	.short	0x0100
        /*02f2*/ 	.byte	0x04
	.zero		1


	//   ....[29]....
        /*02f4*/ 	.word	0x00000c30
        /*02f8*/ 	.word	0x000000ff
        /*02fc*/ 	.word	0x000000f0
        /*0300*/ 	.short	0x0100
        /*0302*/ 	.byte	0x04
	.zero		1


	//   ....[30]....
        /*0304*/ 	.word	0x00000c40
        /*0308*/ 	.word	0x000000ff
        /*030c*/ 	.word	0x000000d8
        /*0310*/ 	.short	0x0100
        /*0312*/ 	.byte	0x04
	.zero		1


	//   ....[31]....
        /*0314*/ 	.word	0x00000c50
        /*0318*/ 	.word	0x000000ff
        /*031c*/ 	.word	0x000000f8
        /*0320*/ 	.short	0x0100
        /*0322*/ 	.byte	0x04
	.zero		1


	//   ....[32]....
        /*0324*/ 	.word	0x00000d40
        /*0328*/ 	.word	0x000000ff
        /*032c*/ 	.word	0x00000100
        /*0330*/ 	.short	0x0100
        /*0332*/ 	.byte	0x04
	.zero		1


	//   ....[33]....
        /*0334*/ 	.word	0x00000d50
        /*0338*/ 	.word	0x000000ff
        /*033c*/ 	.word	0x00000110
        /*0340*/ 	.short	0x0100
        /*0342*/ 	.byte	0x04
	.zero		1


	//   ....[34]....
        /*0344*/ 	.word	0x00000d60
        /*0348*/ 	.word	0x000000ff
        /*034c*/ 	.word	0x00000108
        /*0350*/ 	.short	0x0100
        /*0352*/ 	.byte	0x04
	.zero		1


	//   ....[35]....
        /*0354*/ 	.word	0x00000d70
        /*0358*/ 	.word	0x000000ff
        /*035c*/ 	.word	0x00000118
        /*0360*/ 	.short	0x0100
        /*0362*/ 	.byte	0x04
	.zero		1


	//   ....[36]....
        /*0364*/ 	.word	0x00000e70
        /*0368*/ 	.word	0x000000ff
        /*036c*/ 	.word	0x00000120
        /*0370*/ 	.short	0x0100
        /*0372*/ 	.byte	0x06
	.zero		1


	//   ....[37]....
        /*0374*/ 	.word	0x00001a20
        /*0378*/ 	.word	0x00000003
        /*037c*/ 	.word	0x00000110
        /*0380*/ 	.short	0x010a
        /*0382*/ 	.byte	0xff
	.zero		1


	//   ....[38]....
        /*0384*/ 	.word	0x00001a50
        /*0388*/ 	.word	0x00000003
        /*038c*/ 	.word	0x00000100
        /*0390*/ 	.short	0x0101
        /*0392*/ 	.byte	0xff
	.zero		1


	//   ....[39]....
        /*0394*/ 	.word	0x00001b10
        /*0398*/ 	.word	0x000000ff
        /*039c*/ 	.word	0x00000028
        /*03a0*/ 	.short	0x010a
        /*03a2*/ 	.byte	0x04
	.zero		1


	//   ....[40]....
        /*03a4*/ 	.word	0x00001be0
        /*03a8*/ 	.word	0x000000ff
        /*03ac*/ 	.word	0x00000028
        /*03b0*/ 	.short	0x010a
        /*03b2*/ 	.byte	0x21
	.zero		1


	//   ....[41]....
        /*03b4*/ 	.word	0x00001d90
        /*03b8*/ 	.word	0x000000ff
        /*03bc*/ 	.word	0x00000028
        /*03c0*/ 	.short	0x010a
        /*03c2*/ 	.byte	0x05
	.zero		1


	//   ....[42]....
        /*03c4*/ 	.word	0x00001ea0
        /*03c8*/ 	.word	0x000000ff
        /*03cc*/ 	.word	0x00000098
        /*03d0*/ 	.short	0x0101
        /*03d2*/ 	.byte	0x06
	.zero		1


	//   ....[43]....
        /*03d4*/ 	.word	0x00001ec0
        /*03d8*/ 	.word	0x000000ff
        /*03dc*/ 	.word	0x00000028
        /*03e0*/ 	.short	0x010a
        /*03e2*/ 	.byte	0x04
	.zero		1


	//   ....[44]....
        /*03e4*/ 	.word	0x00001f40
        /*03e8*/ 	.word	0x000000ff
        /*03ec*/ 	.word	0x00000028
        /*03f0*/ 	.short	0x010a
        /*03f2*/ 	.byte	0x11
	.zero		1


	//   ....[45]....
        /*03f4*/ 	.word	0x000020d0
        /*03f8*/ 	.word	0x000000ff
        /*03fc*/ 	.word	0x00000028
        /*0400*/ 	.short	0x010a
        /*0402*/ 	.byte	0x05
	.zero		1


	//   ....[46]....
        /*0404*/ 	.word	0x00002230
        /*0408*/ 	.word	0x00000003
        /*040c*/ 	.word	0x000000a0
        /*0410*/ 	.short	0x010a
        /*0412*/ 	.byte	0xff
	.zero		1


	//   ....[47]....
        /*0414*/ 	.word	0x00002380
        /*0418*/ 	.word	0x00000000
        /*041c*/ 	.word	0x00000000
        /*0420*/ 	.short	0x0101
        /*0422*/ 	.byte	0xff
	.zero		1


	//   ....[48]....
        /*0424*/ 	.word	0x00002930
        /*0428*/ 	.word	0x000000ff
        /*042c*/ 	.word	0x00000000
        /*0430*/ 	.short	0x010a
        /*0432*/ 	.byte	0x04
	.zero		1


	//   ....[49]....
        /*0434*/ 	.word	0x000029c0
        /*0438*/ 	.word	0x000000ff
        /*043c*/ 	.word	0x00000000
        /*0440*/ 	.short	0x010a
        /*0442*/ 	.byte	0x05
	.zero		1


	//   ....[50]....
        /*0444*/ 	.word	0x00002a50
        /*0448*/ 	.word	0x000000ff
        /*044c*/ 	.word	0x00000000
        /*0450*/ 	.short	0x010a
        /*0452*/ 	.byte	0x05
	.zero		1


	//   ....[51]....
        /*0454*/ 	.word	0x00002ae0
        /*0458*/ 	.word	0x000000ff
        /*045c*/ 	.word	0x00000000
        /*0460*/ 	.short	0x010a
        /*0462*/ 	.byte	0x05
	.zero		1


	//   ....[52]....
        /*0464*/ 	.word	0x00002b80
        /*0468*/ 	.word	0x00000000
        /*046c*/ 	.word	0x00000000
        /*0470*/ 	.short	0x010a
        /*0472*/ 	.byte	0xff
	.zero		1


	//   ....[53]....
        /*0474*/ 	.word	0x00002ca0
        /*0478*/ 	.word	0x00000002
        /*047c*/ 	.word	0x00000100
        /*0480*/ 	.short	0x010a
        /*0482*/ 	.byte	0xff
	.zero		1


	//   ....[54]....
        /*0484*/ 	.word	0x00002d00
        /*0488*/ 	.word	0x00000004
        /*048c*/ 	.word	0x00000000
        /*0490*/ 	.short	0x0101
        /*0492*/ 	.byte	0xff
	.zero		1


	//   ....[55]....
        /*0494*/ 	.word	0x00002d20
        /*0498*/ 	.word	0x000000ff
        /*049c*/ 	.word	0x000000b0
        /*04a0*/ 	.short	0x010a
        /*04a2*/ 	.byte	0x04
	.zero		1


	//   ....[56]....
        /*04a4*/ 	.word	0x00002e40
        /*04a8*/ 	.word	0x00000002
        /*04ac*/ 	.word	0x000000a0
        /*04b0*/ 	.short	0x010a
        /*04b2*/ 	.byte	0xff
	.zero		1


	//   ....[57]....
        /*04b4*/ 	.word	0x00002f50
        /*04b8*/ 	.word	0x00000002
        /*04bc*/ 	.word	0x00000000
        /*04c0*/ 	.short	0x0101
        /*04c2*/ 	.byte	0xff
	.zero		1


	//   ....[58]....
        /*04c4*/ 	.word	0x00002fe0
        /*04c8*/ 	.word	0x000000ff
        /*04cc*/ 	.word	0x000000b0
        /*04d0*/ 	.short	0x0106
        /*04d2*/ 	.byte	0x04
	.zero		1


	//   ....[59]....
        /*04d4*/ 	.word	0x00003000
        /*04d8*/ 	.word	0x000000ff
        /*04dc*/ 	.word	0x000000b0
        /*04e0*/ 	.short	0x010a
        /*04e2*/ 	.byte	0x04
	.zero		1


	//   ....[60]....
        /*04e4*/ 	.word	0x00003090
        /*04e8*/ 	.word	0x000000ff
        /*04ec*/ 	.word	0x000000b0
        /*04f0*/ 	.short	0x0106
        /*04f2*/ 	.byte	0x07
	.zero		1


	//   ....[61]....
        /*04f4*/ 	.word	0x000030d0
        /*04f8*/ 	.word	0x00000000
        /*04fc*/ 	.word	0x000000b0
        /*0500*/ 	.short	0x010a
        /*0502*/ 	.byte	0xff
	.zero		1


	//   ....[62]....
        /*0504*/ 	.word	0x00003310
        /*0508*/ 	.word	0x000000ff
        /*050c*/ 	.word	0x00000008
        /*0510*/ 	.short	0x010a
        /*0512*/ 	.byte	0x05
	.zero		1


	//   ....[63]....
        /*0514*/ 	.word	0x00003330
        /*0518*/ 	.word	0x000000ff
        /*051c*/ 	.word	0x00000008
        /*0520*/ 	.short	0x010a
        /*0522*/ 	.byte	0x05
	.zero		1


	//   ....[64]....
        /*0524*/ 	.word	0x000034c0
        /*0528*/ 	.word	0x000000ff
        /*052c*/ 	.word	0x00000008
        /*0530*/ 	.short	0x010a
        /*0532*/ 	.byte	0x05
	.zero		1


	//   ....[65]....
        /*0534*/ 	.word	0x000034e0
        /*0538*/ 	.word	0x000000ff
        /*053c*/ 	.word	0x00000008
        /*0540*/ 	.short	0x010a
        /*0542*/ 	.byte	0x05
	.zero		1


	//   ....[66]....
        /*0544*/ 	.word	0x000035a0
        /*0548*/ 	.word	0x000000ff
        /*054c*/ 	.word	0x00000000
        /*0550*/ 	.short	0x0101
        /*0552*/ 	.byte	0x04
	.zero		1


	//   ....[67]....
        /*0554*/ 	.word	0x000038e0
        /*0558*/ 	.word	0x00000000
        /*055c*/ 	.word	0x000000a0
        /*0560*/ 	.short	0x010a
        /*0562*/ 	.byte	0xff
	.zero		1


	//   ....[68]....
        /*0564*/ 	.word	0x000039a0
        /*0568*/ 	.word	0x00000000
        /*056c*/ 	.word	0x00000000
        /*0570*/ 	.short	0x0101
        /*0572*/ 	.byte	0xff
	.zero		1


	//   ....[69]....
        /*0574*/ 	.word	0x00003a60
        /*0578*/ 	.word	0x000000ff
        /*057c*/ 	.word	0x00000000
        /*0580*/ 	.short	0x010a
        /*0582*/ 	.byte	0x04
	.zero		1


	//   ....[70]....
        /*0584*/ 	.word	0x00003a70
        /*0588*/ 	.word	0x000000ff
        /*058c*/ 	.word	0x000000e0
        /*0590*/ 	.short	0x010a
        /*0592*/ 	.byte	0x1f
	.zero		1


	//   ....[71]....
        /*0594*/ 	.word	0x00003b20
        /*0598*/ 	.word	0x000000ff
        /*059c*/ 	.word	0x00000000
        /*05a0*/ 	.short	0x010a
        /*05a2*/ 	.byte	0x05
	.zero		1


	//   ....[72]....
        /*05a4*/ 	.word	0x00003c50
        /*05a8*/ 	.word	0x000000ff
        /*05ac*/ 	.word	0x00000000
        /*05b0*/ 	.short	0x010a
        /*05b2*/ 	.byte	0x04
	.zero		1


	//   ....[73]....
        /*05b4*/ 	.word	0x00003f50
        /*05b8*/ 	.word	0x000000ff
        /*05bc*/ 	.word	0x00000000
        /*05c0*/ 	.short	0x010a
        /*05c2*/ 	.byte	0x04
	.zero		1


	//   ....[74]....
        /*05c4*/ 	.word	0x00003fe0
        /*05c8*/ 	.word	0x000000ff
        /*05cc*/ 	.word	0x00000000
        /*05d0*/ 	.short	0x010a
        /*05d2*/ 	.byte	0x05
	.zero		1


	//   ....[75]....
        /*05d4*/ 	.word	0x00004070
        /*05d8*/ 	.word	0x000000ff
        /*05dc*/ 	.word	0x00000000
        /*05e0*/ 	.short	0x010a
        /*05e2*/ 	.byte	0x05
	.zero		1


	//   ....[76]....
        /*05e4*/ 	.word	0x00004110
        /*05e8*/ 	.word	0x00000000
        /*05ec*/ 	.word	0x00000000
        /*05f0*/ 	.short	0x010a
        /*05f2*/ 	.byte	0xff
	.zero		1


	//   ....[77]....
        /*05f4*/ 	.word	0x00004150
        /*05f8*/ 	.word	0x00000000
        /*05fc*/ 	.word	0x00000000
        /*0600*/ 	.short	0x010a
        /*0602*/ 	.byte	0xff
	.zero		1


	//   ....[78]....
        /*0604*/ 	.word	0x000041c0
        /*0608*/ 	.word	0x000000ff
        /*060c*/ 	.word	0x00000000
        /*0610*/ 	.short	0x0101
        /*0612*/ 	.byte	0x04
	.zero		1


	//   ....[79]....
        /*0614*/ 	.word	0x00004200
        /*0618*/ 	.word	0x000000ff
        /*061c*/ 	.word	0x00000120
        /*0620*/ 	.short	0x010a
        /*0622*/ 	.byte	0x1a
	.zero		1


	//   ....[80]....
        /*0624*/ 	.word	0x00004250
        /*0628*/ 	.word	0x000000ff
        /*062c*/ 	.word	0x00000000
        /*0630*/ 	.short	0x0101
        /*0632*/ 	.byte	0x04
	.zero		1


	//   ....[81]....
        /*0634*/ 	.word	0x000046f0
        /*0638*/ 	.word	0x0000000c
        /*063c*/ 	.word	0x000000a0
        /*0640*/ 	.short	0x010a
        /*0642*/ 	.byte	0xff
	.zero		1


	//   ....[82]....
        /*0644*/ 	.word	0x00004860
        /*0648*/ 	.word	0x00000000
        /*064c*/ 	.word	0x00000000
        /*0650*/ 	.short	0x0101
        /*0652*/ 	.byte	0xff
	.zero		1


	//   ....[83]....
        /*0654*/ 	.word	0x00004cf0
        /*0658*/ 	.word	0x000000ff
        /*065c*/ 	.word	0x00000098
        /*0660*/ 	.short	0x010a
        /*0662*/ 	.byte	0x15
	.zero		1


	//   ....[84]....
        /*0664*/ 	.word	0x00004e70
        /*0668*/ 	.word	0x000000ff
        /*066c*/ 	.word	0x00000070
        /*0670*/ 	.short	0x010a
        /*0672*/ 	.byte	0x15
	.zero		1


	//   ....[85]....
        /*0674*/ 	.word	0x00005070
        /*0678*/ 	.word	0x000000ff
        /*067c*/ 	.word	0x00000050
        /*0680*/ 	.short	0x010b
        /*0682*/ 	.byte	0x15
	.zero		1


	//   ....[86]....
        /*0684*/ 	.word	0x00005080
        /*0688*/ 	.word	0x000000ff
        /*068c*/ 	.word	0x00000000
        /*0690*/ 	.short	0x0101
        /*0692*/ 	.byte	0x06
	.zero		1


	//   ....[87]....
        /*0694*/ 	.word	0x00005090
        /*0698*/ 	.word	0x000000ff
        /*069c*/ 	.word	0x00000078
        /*06a0*/ 	.short	0x010a
        /*06a2*/ 	.byte	0x15
	.zero		1


	//   ....[88]....
        /*06a4*/ 	.word	0x00005240
        /*06a8*/ 	.word	0x000000ff
        /*06ac*/ 	.word	0x00000058
        /*06b0*/ 	.short	0x010b
        /*06b2*/ 	.byte	0x15
	.zero		1


	//   ....[89]....
        /*06b4*/ 	.word	0x00005250
        /*06b8*/ 	.word	0x000000ff
        /*06bc*/ 	.word	0x00000000
        /*06c0*/ 	.short	0x0101
        /*06c2*/ 	.byte	0x06
	.zero		1


	//   ....[90]....
        /*06c4*/ 	.word	0x00005260
        /*06c8*/ 	.word	0x000000ff
        /*06cc*/ 	.word	0x00000080
        /*06d0*/ 	.short	0x010a
        /*06d2*/ 	.byte	0x15
	.zero		1


	//   ....[91]....
        /*06d4*/ 	.word	0x00005410
        /*06d8*/ 	.word	0x000000ff
        /*06dc*/ 	.word	0x00000060
        /*06e0*/ 	.short	0x010b
        /*06e2*/ 	.byte	0x15
	.zero		1


	//   ....[92]....
        /*06e4*/ 	.word	0x00005420
        /*06e8*/ 	.word	0x000000ff
        /*06ec*/ 	.word	0x00000000
        /*06f0*/ 	.short	0x0101
        /*06f2*/ 	.byte	0x06
	.zero		1


	//   ....[93]....
        /*06f4*/ 	.word	0x00005430
        /*06f8*/ 	.word	0x000000ff
        /*06fc*/ 	.word	0x00000088
        /*0700*/ 	.short	0x010a
        /*0702*/ 	.byte	0x15
	.zero		1


	//   ....[94]....
        /*0704*/ 	.word	0x00005670
        /*0708*/ 	.word	0x000000ff
        /*070c*/ 	.word	0x00000068
        /*0710*/ 	.short	0x010b
        /*0712*/ 	.byte	0x15
	.zero		1


	//   ....[95]....
        /*0714*/ 	.word	0x00005680
        /*0718*/ 	.word	0x000000ff
        /*071c*/ 	.word	0x00000000
        /*0720*/ 	.short	0x0101
        /*0722*/ 	.byte	0x25
	.zero		1


	//   ....[96]....
        /*0724*/ 	.word	0x000056c0
        /*0728*/ 	.word	0x000000ff
        /*072c*/ 	.word	0x00000070
        /*0730*/ 	.short	0x010a
        /*0732*/ 	.byte	0x15
	.zero		1


	//   ....[97]....
        /*0734*/ 	.word	0x000056e0
        /*0738*/ 	.word	0x000000ff
        /*073c*/ 	.word	0x00000078
        /*0740*/ 	.short	0x010a
        /*0742*/ 	.byte	0x15
	.zero		1


	//   ....[98]....
        /*0744*/ 	.word	0x00005700
        /*0748*/ 	.word	0x000000ff
        /*074c*/ 	.word	0x00000080
        /*0750*/ 	.short	0x010a
        /*0752*/ 	.byte	0x15
	.zero		1


	//   ....[99]....
        /*0754*/ 	.word	0x00005740
        /*0758*/ 	.word	0x00000000
        /*075c*/ 	.word	0x00000088
        /*0760*/ 	.short	0x010a
        /*0762*/ 	.byte	0xff
	.zero		1


	//   ....[100]....
        /*0764*/ 	.word	0x00005aa0
        /*0768*/ 	.word	0x00000003
        /*076c*/ 	.word	0x000000a0
        /*0770*/ 	.short	0x010a
        /*0772*/ 	.byte	0xff
	.zero		1


	//   ....[101]....
        /*0774*/ 	.word	0x00005c20
        /*0778*/ 	.word	0x00000000
        /*077c*/ 	.word	0x00000000
        /*0780*/ 	.short	0x0101
        /*0782*/ 	.byte	0xff
	.zero		1


	//   ....[102]....
        /*0784*/ 	.word	0x00006790
        /*0788*/ 	.word	0x000000ff
        /*078c*/ 	.word	0x00000050
        /*0790*/ 	.short	0x010a
        /*0792*/ 	.byte	0x2b
	.zero		1


	//   ....[103]....
        /*0794*/ 	.word	0x000067d0
        /*0798*/ 	.word	0x0000004b
        /*079c*/ 	.word	0x000000c0
        /*07a0*/ 	.short	0x010a
        /*07a2*/ 	.byte	0xff
	.zero		1


	//   ....[104]....
        /*07a4*/ 	.word	0x000068c0
        /*07a8*/ 	.word	0x000000ff
        /*07ac*/ 	.word	0x00000050
        /*07b0*/ 	.short	0x010a
        /*07b2*/ 	.byte	0x2b
	.zero		1


	//   ....[105]....
        /*07b4*/ 	.word	0x000069b0
        /*07b8*/ 	.word	0x0000004b
        /*07bc*/ 	.word	0x000000c0
        /*07c0*/ 	.short	0x010a
        /*07c2*/ 	.byte	0xff
	.zero		1


	//   ....[106]....
        /*07c4*/ 	.word	0x000071d0
        /*07c8*/ 	.word	0x00000000
        /*07cc*/ 	.word	0x00000000
        /*07d0*/ 	.short	0x0101
        /*07d2*/ 	.byte	0xff
	.zero		1


	//   ....[107]....
        /*07d4*/ 	.word	0x000071e0
        /*07d8*/ 	.word	0x00000003
        /*07dc*/ 	.word	0x00000050
        /*07e0*/ 	.short	0x010a
        /*07e2*/ 	.byte	0xff
	.zero		1


	//   ....[108]....
        /*07e4*/ 	.word	0x000072c0
        /*07e8*/ 	.word	0x00000003
        /*07ec*/ 	.word	0x00000050
        /*07f0*/ 	.short	0x010a
        /*07f2*/ 	.byte	0xff
	.zero		1


	//   ....[109]....
        /*07f4*/ 	.word	0x00007b80
        /*07f8*/ 	.word	0x0000004d
        /*07fc*/ 	.word	0x00000000
        /*0800*/ 	.short	0x0101
        /*0802*/ 	.byte	0xff
	.zero		1


	//   ....[110]....
        /*0804*/ 	.word	0x00007ba0
        /*0808*/ 	.word	0x00000000
        /*080c*/ 	.word	0x00000050
        /*0810*/ 	.short	0x010a
        /*0812*/ 	.byte	0xff
	.zero		1


	//   ....[111]....
        /*0814*/ 	.word	0x00007c70
        /*0818*/ 	.word	0x00000000
        /*081c*/ 	.word	0x00000050
        /*0820*/ 	.short	0x010a
        /*0822*/ 	.byte	0xff
	.zero		1


	//   ....[112]....
        /*0824*/ 	.word	0x00008530
        /*0828*/ 	.word	0x0000004d
        /*082c*/ 	.word	0x00000000
        /*0830*/ 	.short	0x0101
        /*0832*/ 	.byte	0xff
	.zero		1


	//   ....[113]....
        /*0834*/ 	.word	0x00008550
        /*0838*/ 	.word	0x00000000
        /*083c*/ 	.word	0x00000050
        /*0840*/ 	.short	0x010a
        /*0842*/ 	.byte	0xff
	.zero		1


	//   ....[114]....
        /*0844*/ 	.word	0x00008620
        /*0848*/ 	.word	0x00000000
        /*084c*/ 	.word	0x00000050
        /*0850*/ 	.short	0x010a
        /*0852*/ 	.byte	0xff
	.zero		1


	//   ....[115]....
        /*0854*/ 	.word	0x00008930
        /*0858*/ 	.word	0x0000004b
        /*085c*/ 	.word	0x00000000
        /*0860*/ 	.short	0x0101
        /*0862*/ 	.byte	0xff
	.zero		1


	//   ....[116]....
        /*0864*/ 	.word	0x00008f30
        /*0868*/ 	.word	0x00000002
        /*086c*/ 	.word	0x00000000
        /*0870*/ 	.short	0x0101
        /*0872*/ 	.byte	0xff
	.zero		1


	//   ....[117]....
        /*0874*/ 	.word	0x000091c0
        /*0878*/ 	.word	0x000000ff
        /*087c*/ 	.word	0x00000000
        /*0880*/ 	.short	0x0101
        /*0882*/ 	.byte	0x04
	.zero		1


	//   ....[118]....
        /*0884*/ 	.word	0x000091e0
        /*0888*/ 	.word	0x00000003
        /*088c*/ 	.word	0x00000110
        /*0890*/ 	.short	0x010a
        /*0892*/ 	.byte	0xff
	.zero		1


	//   ....[119]....
        /*0894*/ 	.word	0x00009240
        /*0898*/ 	.word	0x00000000
        /*089c*/ 	.word	0x00000028
        /*08a0*/ 	.short	0x010a
        /*08a2*/ 	.byte	0xff
	.zero		1


	//   ....[120]....
        /*08a4*/ 	.word	0x000092a0
        /*08a8*/ 	.word	0x00000000
        /*08ac*/ 	.word	0x00000028
        /*08b0*/ 	.short	0x010a
        /*08b2*/ 	.byte	0xff
	.zero		1


	//   ....[121]....
        /*08b4*/ 	.word	0x000092f0
        /*08b8*/ 	.word	0x00000003
        /*08bc*/ 	.word	0x000000a0
        /*08c0*/ 	.short	0x010a
        /*08c2*/ 	.byte	0xff
	.zero		1


	//   ....[122]....
        /*08c4*/ 	.word	0x00009350
        /*08c8*/ 	.word	0x00000000
        /*08cc*/ 	.word	0x00000000
        /*08d0*/ 	.short	0x010a
        /*08d2*/ 	.byte	0xff
	.zero		1


	//   ....[123]....
        /*08d4*/ 	.word	0x000093b0
        /*08d8*/ 	.word	0x00000000
        /*08dc*/ 	.word	0x00000000
        /*08e0*/ 	.short	0x010a
        /*08e2*/ 	.byte	0xff
	.zero		1


	//   ....[124]....
        /*08e4*/ 	.word	0x00009410
        /*08e8*/ 	.word	0x00000000
        /*08ec*/ 	.word	0x00000000
        /*08f0*/ 	.short	0x010a
        /*08f2*/ 	.byte	0xff
	.zero		1


	//   ....[125]....
        /*08f4*/ 	.word	0x00009470
        /*08f8*/ 	.word	0x00000000
        /*08fc*/ 	.word	0x00000000
        /*0900*/ 	.short	0x010a
        /*0902*/ 	.byte	0xff
	.zero		1


	//   ....[126]....
        /*0904*/ 	.word	0x000094c0
        /*0908*/ 	.word	0x00000002
        /*090c*/ 	.word	0x00000100
        /*0910*/ 	.short	0x010a
        /*0912*/ 	.byte	0xff
	.zero		1


	//   ....[127]....
        /*0914*/ 	.word	0x00009520
        /*0918*/ 	.word	0x00000002
        /*091c*/ 	.word	0x000000b0
        /*0920*/ 	.short	0x010a
        /*0922*/ 	.byte	0xff
	.zero		1


	//   ....[128]....
        /*0924*/ 	.word	0x00009570
        /*0928*/ 	.word	0x00000002
        /*092c*/ 	.word	0x000000a0
        /*0930*/ 	.short	0x010a
        /*0932*/ 	.byte	0xff
	.zero		1


	//   ....[129]....
        /*0934*/ 	.word	0x000095d0
        /*0938*/ 	.word	0x00000000
        /*093c*/ 	.word	0x000000b0
        /*0940*/ 	.short	0x010a
        /*0942*/ 	.byte	0xff
	.zero		1


	//   ....[130]....
        /*0944*/ 	.word	0x00009630
        /*0948*/ 	.word	0x00000000
        /*094c*/ 	.word	0x00000008
        /*0950*/ 	.short	0x010a
        /*0952*/ 	.byte	0xff
	.zero		1


	//   ....[131]....
        /*0954*/ 	.word	0x00009720
        /*0958*/ 	.word	0x00000000
        /*095c*/ 	.word	0x00000008
        /*0960*/ 	.short	0x010a
        /*0962*/ 	.byte	0xff
	.zero		1


	//   ....[132]....
        /*0964*/ 	.word	0x00009770
        /*0968*/ 	.word	0x00000000
        /*096c*/ 	.word	0x000000a0
        /*0970*/ 	.short	0x010a
        /*0972*/ 	.byte	0xff
	.zero		1


	//   ....[133]....
        /*0974*/ 	.word	0x000097d0
        /*0978*/ 	.word	0x00000000
        /*097c*/ 	.word	0x000000e0
        /*0980*/ 	.short	0x010a
        /*0982*/ 	.byte	0xff
	.zero		1


	//   ....[134]....
        /*0984*/ 	.word	0x00009830
        /*0988*/ 	.word	0x00000000
        /*098c*/ 	.word	0x00000000
        /*0990*/ 	.short	0x010a
        /*0992*/ 	.byte	0xff
	.zero		1


	//   ....[135]....
        /*0994*/ 	.word	0x00009890
        /*0998*/ 	.word	0x00000000
        /*099c*/ 	.word	0x00000000
        /*09a0*/ 	.short	0x010a
        /*09a2*/ 	.byte	0xff
	.zero		1


	//   ....[136]....
        /*09a4*/ 	.word	0x000098f0
        /*09a8*/ 	.word	0x00000000
        /*09ac*/ 	.word	0x00000000
        /*09b0*/ 	.short	0x010a
        /*09b2*/ 	.byte	0xff
	.zero		1


	//   ....[137]....
        /*09b4*/ 	.word	0x00009950
        /*09b8*/ 	.word	0x00000000
        /*09bc*/ 	.word	0x00000000
        /*09c0*/ 	.short	0x010a
        /*09c2*/ 	.byte	0xff
	.zero		1


	//   ....[138]....
        /*09c4*/ 	.word	0x000099b0
        /*09c8*/ 	.word	0x00000000
        /*09cc*/ 	.word	0x00000120
        /*09d0*/ 	.short	0x010a
        /*09d2*/ 	.byte	0xff
	.zero		1


	//   ....[139]....
        /*09d4*/ 	.word	0x00009a00
        /*09d8*/ 	.word	0x0000000c
        /*09dc*/ 	.word	0x000000a0
        /*09e0*/ 	.short	0x010a
        /*09e2*/ 	.byte	0xff
	.zero		1


	//   ....[140]....
        /*09e4*/ 	.word	0x00009a60
        /*09e8*/ 	.word	0x00000000
        /*09ec*/ 	.word	0x00000098
        /*09f0*/ 	.short	0x010a
        /*09f2*/ 	.byte	0xff
	.zero		1


	//   ....[141]....
        /*09f4*/ 	.word	0x00009ac0
        /*09f8*/ 	.word	0x00000000
        /*09fc*/ 	.word	0x00000070
        /*0a00*/ 	.short	0x010a
        /*0a02*/ 	.byte	0xff
	.zero		1


	//   ....[142]....
        /*0a04*/ 	.word	0x00009b20
        /*0a08*/ 	.word	0x00000000
        /*0a0c*/ 	.word	0x00000078
        /*0a10*/ 	.short	0x010a
        /*0a12*/ 	.byte	0xff
	.zero		1


	//   ....[143]....
        /*0a14*/ 	.word	0x00009b80
        /*0a18*/ 	.word	0x00000000
        /*0a1c*/ 	.word	0x00000080
        /*0a20*/ 	.short	0x010a
        /*0a22*/ 	.byte	0xff
	.zero		1


	//   ....[144]....
        /*0a24*/ 	.word	0x00009be0
        /*0a28*/ 	.word	0x00000000
        /*0a2c*/ 	.word	0x00000088
        /*0a30*/ 	.short	0x010a
        /*0a32*/ 	.byte	0xff
	.zero		1


	//   ....[145]....
        /*0a34*/ 	.word	0x00009c40
        /*0a38*/ 	.word	0x00000000
        /*0a3c*/ 	.word	0x00000070
        /*0a40*/ 	.short	0x010a
        /*0a42*/ 	.byte	0xff
	.zero		1


	//   ....[146]....
        /*0a44*/ 	.word	0x00009ca0
        /*0a48*/ 	.word	0x00000000
        /*0a4c*/ 	.word	0x00000078
        /*0a50*/ 	.short	0x010a
        /*0a52*/ 	.byte	0xff
	.zero		1


	//   ....[147]....
        /*0a54*/ 	.word	0x00009d00
        /*0a58*/ 	.word	0x00000000
        /*0a5c*/ 	.word	0x00000080
        /*0a60*/ 	.short	0x010a
        /*0a62*/ 	.byte	0xff
	.zero		1


	//   ....[148]....
        /*0a64*/ 	.word	0x00009d50
        /*0a68*/ 	.word	0x00000003
        /*0a6c*/ 	.word	0x000000a0
        /*0a70*/ 	.short	0x010a
        /*0a72*/ 	.byte	0xff
	.zero		1


	//   ....[149]....
        /*0a74*/ 	.word	0x00009db0
        /*0a78*/ 	.word	0x00000002
        /*0a7c*/ 	.word	0x00000050
        /*0a80*/ 	.short	0x010a
        /*0a82*/ 	.byte	0xff
	.zero		1


	//   ....[150]....
        /*0a84*/ 	.word	0x00009e00
        /*0a88*/ 	.word	0x0000004b
        /*0a8c*/ 	.word	0x000000c0
        /*0a90*/ 	.short	0x010a
        /*0a92*/ 	.byte	0xff
	.zero		1


	//   ....[151]....
        /*0a94*/ 	.word	0x00009e50
        /*0a98*/ 	.word	0x00000003
        /*0a9c*/ 	.word	0x00000050
        /*0aa0*/ 	.short	0x010a
        /*0aa2*/ 	.byte	0xff
	.zero		1


	//   ....[152]....
        /*0aa4*/ 	.word	0x00009ea0
        /*0aa8*/ 	.word	0x00000000
        /*0aac*/ 	.word	0x00000050
        /*0ab0*/ 	.short	0x010a
        /*0ab2*/ 	.byte	0xff
	.zero		1


	//   ....[153]....
        /*0ab4*/ 	.word	0x00009ef0
        /*0ab8*/ 	.word	0x00000000
        /*0abc*/ 	.word	0x00000050
        /*0ac0*/ 	.short	0x010a
        /*0ac2*/ 	.byte	0xff
	.zero		1


	//----- nvinfo : EIATTR_NUM_MBARRIERS
	.align		4
.L_47:
        /*0ac4*/ 	.byte	0x03, 0x38
        /*0ac6*/ 	.short	0x0025


	//----- nvinfo : EIATTR_EXIT_INSTR_OFFSETS
	.align		4
        /*0ac8*/ 	.byte	0x04, 0x1c
        /*0aca*/ 	.short	(.L_49 - .L_48)


	//   ....[0]....
.L_48:
        /*0acc*/ 	.word	0x00002bb0


	//   ....[1]....
        /*0ad0*/ 	.word	0x000030a0


	//   ....[2]....
        /*0ad4*/ 	.word	0x00003100


	//   ....[3]....
        /*0ad8*/ 	.word	0x00004480


	//   ....[4]....
        /*0adc*/ 	.word	0x00005770


	//   ....[5]....
        /*0ae0*/ 	.word	0x000057b0


	//   ....[6]....
        /*0ae4*/ 	.word	0x000090b0


	//   ....[7]....
        /*0ae8*/ 	.word	0x00009130


	//   ....[8]....
        /*0aec*/ 	.word	0x00009160


	//   ....[9]....
        /*0af0*/ 	.word	0x000091d0


	//----- nvinfo : EIATTR_MAX_THREADS
	.align		4
.L_49:
        /*0af4*/ 	.byte	0x04, 0x05
        /*0af6*/ 	.short	(.L_51 - .L_50)
.L_50:
        /*0af8*/ 	.word	0x00000100
        /*0afc*/ 	.word	0x00000001
        /*0b00*/ 	.word	0x00000001


	//----- nvinfo : EIATTR_CRS_STACK_SIZE
	.align		4
.L_51:
        /*0b04*/ 	.byte	0x04, 0x1e
        /*0b06*/ 	.short	(.L_53 - .L_52)
.L_52:
        /*0b08*/ 	.word	0x00000000


	//----- nvinfo : EIATTR_CBANK_PARAM_SIZE
	.align		4
.L_53:
        /*0b0c*/ 	.byte	0x03, 0x19
        /*0b0e*/ 	.short	0x0800


	//----- nvinfo : EIATTR_PARAM_CBANK
	.align		4
        /*0b10*/ 	.byte	0x04, 0x0a
        /*0b12*/ 	.short	(.L_55 - .L_54)
	.align		4
.L_54:
        /*0b14*/ 	.word	index@(.nv.constant0._ZN7cutlass13device_kernelINS_4gemm6kernel13GemmUniversalIN4cute5tupleIJiiiiEEENS1_10collective13CollectiveMmaINS1_35MainloopSm100TmaUmmaWarpSpecializedILi5ELi2ELi4ENS5_IJNS4_1CILi2EEESB_NSA_ILi1EEEEEEEENS5_IJNSA_ILi128EEESF_NSA_ILi32EEEEEENS_10tfloat32_tENS5_IJlSC_lEEESI_SJ_NS4_8TiledMMAINS4_8MMA_AtomIJNS4_23SM100_MMA_TF32_2x1SM_SSISI_SI_fLi128ELi128ELNS4_4UMMA5MajorE0ELSO_0ELNSN_7ScaleInE0ELSP_0EEEEEENS4_6LayoutINS5_IJSC_SC_SC_EEENS5_IJNSA_ILi0EEESU_SU_EEEEENS5_IJNS4_10UnderscoreESX_SX_EEEEENS4_28SM100_TMA_2SM_LOAD_MULTICASTENS4_14ComposedLayoutINS4_7SwizzleILi3ELi4ELi3EEENS4_18smem_ptr_flag_bitsILi32EEENSS_INS5_IJNSA_ILi8EEESG_EEENS5_IJSG_SC_EEEEEEEvNS4_8identityENS4_18SM100_TMA_2SM_LOADES1A_vS1B_EENS_8epilogue10collective18CollectiveEpilogueINS1E_23Sm100TmaWarpSpecializedILi4ELi2ELi16ELb1ELb0EEEJNS5_IJNSA_ILi64EEESF_SG_EEENS5_IJNSS_IS1J_SC_EENSS_INS5_IJNSA_ILi16EEESB_EEENS5_IJSC_S1J_EEEEEEEESI_SJ_SI_SJ_NS1E_6fusion15FusionCallbacksIS1I_NS1R_17LinearCombinationISI_fSI_fLNS_15FloatRoundStyleE2EEES1K_S1Q_JEEENS4_5SM1004TMEM4LOAD26SM100_TMEM_LOAD_32dp32b16xENS4_13SM90_TMA_LOADENS11_INS12_ILi2ELi4ELi3EEES15_NSS_INS5_IJS16_S1M_EEENS5_IJS1M_SC_EEEEEEENS4_39AutoVectorizingCopyWithAssumedAlignmentILi128EEENS4_14SM90_TMA_STOREES26_S28_S28_EEEvvEEEEvNT_6ParamsE)
        /*0b18*/ 	.short	0x0380
        /*0b1a*/ 	.short	0x0800


	//----- nvinfo : EIATTR_SW_WAR
	.align		4
.L_55:
        /*0b1c*/ 	.byte	0x04, 0x36
        /*0b1e*/ 	.short	(.L_57 - .L_56)
.L_56:
        /*0b20*/ 	.word	0x00000008
.L_57:


//--------------------- .nv.callgraph             --------------------------
	.section	.nv.callgraph,"",@"SHT_CUDA_CALLGRAPH"
	.align	4
	.sectionentsize	8
	.align		4
        /*0000*/ 	.word	0x00000000
	.align		4
        /*0004*/ 	.word	0xffffffff
	.align		4
        /*0008*/ 	.word	index@(_ZN7cutlass13device_kernelINS_4gemm6kernel13GemmUniversalIN4cute5tupleIJiiiiEEENS1_10collective13CollectiveMmaINS1_35MainloopSm100TmaUmmaWarpSpecializedILi5ELi2ELi4ENS5_IJNS4_1CILi2EEESB_NSA_ILi1EEEEEEEENS5_IJNSA_ILi128EEESF_NSA_ILi32EEEEEENS_10tfloat32_tENS5_IJlSC_lEEESI_SJ_NS4_8TiledMMAINS4_8MMA_AtomIJNS4_23SM100_MMA_TF32_2x1SM_SSISI_SI_fLi128ELi128ELNS4_4UMMA5MajorE0ELSO_0ELNSN_7ScaleInE0ELSP_0EEEEEENS4_6LayoutINS5_IJSC_SC_SC_EEENS5_IJNSA_ILi0EEESU_SU_EEEEENS5_IJNS4_10UnderscoreESX_SX_EEEEENS4_28SM100_TMA_2SM_LOAD_MULTICASTENS4_14ComposedLayoutINS4_7SwizzleILi3ELi4ELi3EEENS4_18smem_ptr_flag_bitsILi32EEENSS_INS5_IJNSA_ILi8EEESG_EEENS5_IJSG_SC_EEEEEEEvNS4_8identityENS4_18SM100_TMA_2SM_LOADES1A_vS1B_EENS_8epilogue10collective18CollectiveEpilogueINS1E_23Sm100TmaWarpSpecializedILi4ELi2ELi16ELb1ELb0EEEJNS5_IJNSA_ILi64EEESF_SG_EEENS5_IJNSS_IS1J_SC_EENSS_INS5_IJNSA_ILi16EEESB_EEENS5_IJSC_S1J_EEEEEEEESI_SJ_SI_SJ_NS1E_6fusion15FusionCallbacksIS1I_NS1R_17LinearCombinationISI_fSI_fLNS_15FloatRoundStyleE2EEES1K_S1Q_JEEENS4_5SM1004TMEM4LOAD26SM100_TMEM_LOAD_32dp32b16xENS4_13SM90_TMA_LOADENS11_INS12_ILi2ELi4ELi3EEES15_NSS_INS5_IJS16_S1M_EEENS5_IJS1M_SC_EEEEEEENS4_39AutoVectorizingCopyWithAssumedAlignmentILi128EEENS4_14SM90_TMA_STOREES26_S28_S28_EEEvvEEEEvNT_6ParamsE)
	.align		4
        /*000c*/ 	.word	index@(__assertfail)
	.align		4
        /*0010*/ 	.word	0x00000000
	.align		4
        /*0014*/ 	.word	0xfffffffe
	.align		4
        /*0018*/ 	.word	0x00000000
	.align		4
        /*001c*/ 	.word	0xfffffffd
	.align		4
        /*0020*/ 	.word	0x00000000
	.align		4
        /*0024*/ 	.word	0xfffffffc


//--------------------- .nv.constant4             --------------------------
	.section	.nv.constant4,"a",@progbits
	.align	8
	.align		8
.nv.constant4:
        /*0000*/ 	.dword	__assertfail
	.align		8
        /*0008*/ 	.dword	__unnamed_1
	.align		8
        /*0010*/ 	.dword	__unnamed_2
	.align		8
        /*0018*/ 	.dword	_ZN40_INTERNAL_596ac686_4_k_cu_88c18cbf_106784cuda3std3__45__cpo5beginE
	.align		8
        /*0020*/ 	.dword	_ZN40_INTERNAL_596ac686_4_k_cu_88c18cbf_106784cuda3std3__45__cpo3endE
	.align		8
        /*0028*/ 	.dword	_ZN40_INTERNAL_596ac686_4_k_cu_88c18cbf_106784cuda3std3__45__cpo6cbeginE
	.align		8
        /*0030*/ 	.dword	_ZN40_INTERNAL_596ac686_4_k_cu_88c18cbf_106784cuda3std3__45__cpo4cendE
	.align		8
        /*0038*/ 	.dword	_ZN40_INTERNAL_596ac686_4_k_cu_88c18cbf_106784cuda3std3__442_GLOBAL__N__596ac686_4_k_cu_88c18cbf_106786ignoreE
	.align		8
        /*0040*/ 	.dword	_ZN40_INTERNAL_596ac686_4_k_cu_88c18cbf_106784cuda3std3__419piecewise_constructE
	.align		8
        /*0048*/ 	.dword	_ZN40_INTERNAL_596ac686_4_k_cu_88c18cbf_106784cuda3std3__48in_placeE
	.align		8
        /*0050*/ 	.dword	_ZN40_INTERNAL_596ac686_4_k_cu_88c18cbf_106784cuda3std6ranges3__45__cpo4swapE
	.align		8
        /*0058*/ 	.dword	_ZN40_INTERNAL_596ac686_4_k_cu_88c18cbf_106784cuda3std6ranges3__45__cpo9iter_moveE
	.align		8
        /*0060*/ 	.dword	_ZN40_INTERNAL_596ac686_4_k_cu_88c18cbf_106784cute7productE
	.align		8
        /*0068*/ 	.dword	_ZN40_INTERNAL_596ac686_4_k_cu_88c18cbf_106784cute1_E
	.align		8
        /*0070*/ 	.dword	$str$25
	.align		8
        /*0078*/ 	.dword	$str$26
	.align		8
        /*0080*/ 	.dword	$str$27
	.align		8
        /*0088*/ 	.dword	$str$28


//--------------------- .text._ZN7cutlass13device_kernelINS_4gemm6kernel13GemmUniversalIN4cute5tupleIJiiiiEEENS1_10collective13CollectiveMmaINS1_35MainloopSm100TmaUmmaWarpSpecializedILi5ELi2ELi4ENS5_IJNS4_1CILi2EEESB_NSA_ILi1EEEEEEEENS5_IJNSA_ILi128EEESF_NSA_ILi32EEEEEENS_10tfloat32_tENS5_IJlSC_lEEESI_SJ_NS4_8TiledMMAINS4_8MMA_AtomIJNS4_23SM100_MMA_TF32_2x1SM_SSISI_SI_fLi128ELi128ELNS4_4UMMA5MajorE0ELSO_0ELNSN_7ScaleInE0ELSP_0EEEEEENS4_6LayoutINS5_IJSC_SC_SC_EEENS5_IJNSA_ILi0EEESU_SU_EEEEENS5_IJNS4_10UnderscoreESX_SX_EEEEENS4_28SM100_TMA_2SM_LOAD_MULTICASTENS4_14ComposedLayoutINS4_7SwizzleILi3ELi4ELi3EEENS4_18smem_ptr_flag_bitsILi32EEENSS_INS5_IJNSA_ILi8EEESG_EEENS5_IJSG_SC_EEEEEEEvNS4_8identityENS4_18SM100_TMA_2SM_LOADES1A_vS1B_EENS_8epilogue10collective18CollectiveEpilogueINS1E_23Sm100TmaWarpSpecializedILi4ELi2ELi16ELb1ELb0EEEJNS5_IJNSA_ILi64EEESF_SG_EEENS5_IJNSS_IS1J_SC_EENSS_INS5_IJNSA_ILi16EEESB_EEENS5_IJSC_S1J_EEEEEEEESI_SJ_SI_SJ_NS1E_6fusion15FusionCallbacksIS1I_NS1R_17LinearCombinationISI_fSI_fLNS_15FloatRoundStyleE2EEES1K_S1Q_JEEENS4_5SM1004TMEM4LOAD26SM100_TMEM_LOAD_32dp32b16xENS4_13SM90_TMA_LOADENS11_INS12_ILi2ELi4ELi3EEES15_NSS_INS5_IJS16_S1M_EEENS5_IJS1M_SC_EEEEEEENS4_39AutoVectorizingCopyWithAssumedAlignmentILi128EEENS4_14SM90_TMA_STOREES26_S28_S28_EEEvvEEEEvNT_6ParamsE --------------------------
	.section	.text._ZN7cutlass13device_kernelINS_4gemm6kernel13GemmUniversalIN4cute5tupleIJiiiiEEENS1_10collective13CollectiveMmaINS1_35MainloopSm100TmaUmmaWarpSpecializedILi5ELi2ELi4ENS5_IJNS4_1CILi2EEESB_NSA_ILi1EEEEEEEENS5_IJNSA_ILi128EEESF_NSA_ILi32EEEEEENS_10tfloat32_tENS5_IJlSC_lEEESI_SJ_NS4_8TiledMMAINS4_8MMA_AtomIJNS4_23SM100_MMA_TF32_2x1SM_SSISI_SI_fLi128ELi128ELNS4_4UMMA5MajorE0ELSO_0ELNSN_7ScaleInE0ELSP_0EEEEEENS4_6LayoutINS5_IJSC_SC_SC_EEENS5_IJNSA_ILi0EEESU_SU_EEEEENS5_IJNS4_10UnderscoreESX_SX_EEEEENS4_28SM100_TMA_2SM_LOAD_MULTICASTENS4_14ComposedLayoutINS4_7SwizzleILi3ELi4ELi3EEENS4_18smem_ptr_flag_bitsILi32EEENSS_INS5_IJNSA_ILi8EEESG_EEENS5_IJSG_SC_EEEEEEEvNS4_8identityENS4_18SM100_TMA_2SM_LOADES1A_vS1B_EENS_8epilogue10collective18CollectiveEpilogueINS1E_23Sm100TmaWarpSpecializedILi4ELi2ELi16ELb1ELb0EEEJNS5_IJNSA_ILi64EEESF_SG_EEENS5_IJNSS_IS1J_SC_EENSS_INS5_IJNSA_ILi16EEESB_EEENS5_IJSC_S1J_EEEEEEEESI_SJ_SI_SJ_NS1E_6fusion15FusionCallbacksIS1I_NS1R_17LinearCombinationISI_fSI_fLNS_15FloatRoundStyleE2EEES1K_S1Q_JEEENS4_5SM1004TMEM4LOAD26SM100_TMEM_LOAD_32dp32b16xENS4_13SM90_TMA_LOADENS11_INS12_ILi2ELi4ELi3EEES15_NSS_INS5_IJS16_S1M_EEENS5_IJS1M_SC_EEEEEEENS4_39AutoVectorizingCopyWithAssumedAlignmentILi128EEENS4_14SM90_TMA_STOREES26_S28_S28_EEEvvEEEEvNT_6ParamsE,"ax",@progbits
	.align	128
.text._ZN7cutlass13device_kernelINS_4gemm6kernel13GemmUniversalIN4cute5tupleIJiiiiEEENS1_10collective13CollectiveMmaINS1_35MainloopSm100TmaUmmaWarpSpecializedILi5ELi2ELi4ENS5_IJNS4_1CILi2EEESB_NSA_ILi1EEEEEEEENS5_IJNSA_ILi128EEESF_NSA_ILi32EEEEEENS_10tfloat32_tENS5_IJlSC_lEEESI_SJ_NS4_8TiledMMAINS4_8MMA_AtomIJNS4_23SM100_MMA_TF32_2x1SM_SSISI_SI_fLi128ELi128ELNS4_4UMMA5MajorE0ELSO_0ELNSN_7ScaleInE0ELSP_0EEEEEENS4_6LayoutINS5_IJSC_SC_SC_EEENS5_IJNSA_ILi0EEESU_SU_EEEEENS5_IJNS4_10UnderscoreESX_SX_EEEEENS4_28SM100_TMA_2SM_LOAD_MULTICASTENS4_14ComposedLayoutINS4_7SwizzleILi3ELi4ELi3EEENS4_18smem_ptr_flag_bitsILi32EEENSS_INS5_IJNSA_ILi8EEESG_EEENS5_IJSG_SC_EEEEEEEvNS4_8identityENS4_18SM100_TMA_2SM_LOADES1A_vS1B_EENS_8epilogue10collective18CollectiveEpilogueINS1E_23Sm100TmaWarpSpecializedILi4ELi2ELi16ELb1ELb0EEEJNS5_IJNSA_ILi64EEESF_SG_EEENS5_IJNSS_IS1J_SC_EENSS_INS5_IJNSA_ILi16EEESB_EEENS5_IJSC_S1J_EEEEEEEESI_SJ_SI_SJ_NS1E_6fusion15FusionCallbacksIS1I_NS1R_17LinearCombinationISI_fSI_fLNS_15FloatRoundStyleE2EEES1K_S1Q_JEEENS4_5SM1004TMEM4LOAD26SM100_TMEM_LOAD_32dp32b16xENS4_13SM90_TMA_LOADENS11_INS12_ILi2ELi4ELi3EEES15_NSS_INS5_IJS16_S1M_EEENS5_IJS1M_SC_EEEEEEENS4_39AutoVectorizingCopyWithAssumedAlignmentILi128EEENS4_14SM90_TMA_STOREES26_S28_S28_EEEvvEEEEvNT_6ParamsE:
        .type           _ZN7cutlass13device_kernelINS_4gemm6kernel13GemmUniversalIN4cute5tupleIJiiiiEEENS1_10collective13CollectiveMmaINS1_35MainloopSm100TmaUmmaWarpSpecializedILi5ELi2ELi4ENS5_IJNS4_1CILi2EEESB_NSA_ILi1EEEEEEEENS5_IJNSA_ILi128EEESF_NSA_ILi32EEEEEENS_10tfloat32_tENS5_IJlSC_lEEESI_SJ_NS4_8TiledMMAINS4_8MMA_AtomIJNS4_23SM100_MMA_TF32_2x1SM_SSISI_SI_fLi128ELi128ELNS4_4UMMA5MajorE0ELSO_0ELNSN_7ScaleInE0ELSP_0EEEEEENS4_6LayoutINS5_IJSC_SC_SC_EEENS5_IJNSA_ILi0EEESU_SU_EEEEENS5_IJNS4_10UnderscoreESX_SX_EEEEENS4_28SM100_TMA_2SM_LOAD_MULTICASTENS4_14ComposedLayoutINS4_7SwizzleILi3ELi4ELi3EEENS4_18smem_ptr_flag_bitsILi32EEENSS_INS5_IJNSA_ILi8EEESG_EEENS5_IJSG_SC_EEEEEEEvNS4_8identityENS4_18SM100_TMA_2SM_LOADES1A_vS1B_EENS_8epilogue10collective18CollectiveEpilogueINS1E_23Sm100TmaWarpSpecializedILi4ELi2ELi16ELb1ELb0EEEJNS5_IJNSA_ILi64EEESF_SG_EEENS5_IJNSS_IS1J_SC_EENSS_INS5_IJNSA_ILi16EEESB_EEENS5_IJSC_S1J_EEEEEEEESI_SJ_SI_SJ_NS1E_6fusion15FusionCallbacksIS1I_NS1R_17LinearCombinationISI_fSI_fLNS_15FloatRoundStyleE2EEES1K_S1Q_JEEENS4_5SM1004TMEM4LOAD26SM100_TMEM_LOAD_32dp32b16xENS4_13SM90_TMA_LOADENS11_INS12_ILi2ELi4ELi3EEES15_NSS_INS5_IJS16_S1M_EEENS5_IJS1M_SC_EEEEEEENS4_39AutoVectorizingCopyWithAssumedAlignmentILi128EEENS4_14SM90_TMA_STOREES26_S28_S28_EEEvvEEEEvNT_6ParamsE,@function
        .size           _ZN7cutlass13device_kernelINS_4gemm6kernel13GemmUniversalIN4cute5tupleIJiiiiEEENS1_10collective13CollectiveMmaINS1_35MainloopSm100TmaUmmaWarpSpecializedILi5ELi2ELi4ENS5_IJNS4_1CILi2EEESB_NSA_ILi1EEEEEEEENS5_IJNSA_ILi128EEESF_NSA_ILi32EEEEEENS_10tfloat32_tENS5_IJlSC_lEEESI_SJ_NS4_8TiledMMAINS4_8MMA_AtomIJNS4_23SM100_MMA_TF32_2x1SM_SSISI_SI_fLi128ELi128ELNS4_4UMMA5MajorE0ELSO_0ELNSN_7ScaleInE0ELSP_0EEEEEENS4_6LayoutINS5_IJSC_SC_SC_EEENS5_IJNSA_ILi0EEESU_SU_EEEEENS5_IJNS4_10UnderscoreESX_SX_EEEEENS4_28SM100_TMA_2SM_LOAD_MULTICASTENS4_14ComposedLayoutINS4_7SwizzleILi3ELi4ELi3EEENS4_18smem_ptr_flag_bitsILi32EEENSS_INS5_IJNSA_ILi8EEESG_EEENS5_IJSG_SC_EEEEEEEvNS4_8identityENS4_18SM100_TMA_2SM_LOADES1A_vS1B_EENS_8epilogue10collective18CollectiveEpilogueINS1E_23Sm100TmaWarpSpecializedILi4ELi2ELi16ELb1ELb0EEEJNS5_IJNSA_ILi64EEESF_SG_EEENS5_IJNSS_IS1J_SC_EENSS_INS5_IJNSA_ILi16EEESB_EEENS5_IJSC_S1J_EEEEEEEESI_SJ_SI_SJ_NS1E_6fusion15FusionCallbacksIS1I_NS1R_17LinearCombinationISI_fSI_fLNS_15FloatRoundStyleE2EEES1K_S1Q_JEEENS4_5SM1004TMEM4LOAD26SM100_TMEM_LOAD_32dp32b16xENS4_13SM90_TMA_LOADENS11_INS12_ILi2ELi4ELi3EEES15_NSS_INS5_IJS16_S1M_EEENS5_IJS1M_SC_EEEEEEENS4_39AutoVectorizingCopyWithAssumedAlignmentILi128EEENS4_14SM90_TMA_STOREES26_S28_S28_EEEvvEEEEvNT_6ParamsE,(.L_x_200 - _ZN7cutlass13device_kernelINS_4gemm6kernel13GemmUniversalIN4cute5tupleIJiiiiEEENS1_10collective13CollectiveMmaINS1_35MainloopSm100TmaUmmaWarpSpecializedILi5ELi2ELi4ENS5_IJNS4_1CILi2EEESB_NSA_ILi1EEEEEEEENS5_IJNSA_ILi128EEESF_NSA_ILi32EEEEEENS_10tfloat32_tENS5_IJlSC_lEEESI_SJ_NS4_8TiledMMAINS4_8MMA_AtomIJNS4_23SM100_MMA_TF32_2x1SM_SSISI_SI_fLi128ELi128ELNS4_4UMMA5MajorE0ELSO_0ELNSN_7ScaleInE0ELSP_0EEEEEENS4_6LayoutINS5_IJSC_SC_SC_EEENS5_IJNSA_ILi0EEESU_SU_EEEEENS5_IJNS4_10UnderscoreESX_SX_EEEEENS4_28SM100_TMA_2SM_LOAD_MULTICASTENS4_14ComposedLayoutINS4_7SwizzleILi3ELi4ELi3EEENS4_18smem_ptr_flag_bitsILi32EEENSS_INS5_IJNSA_ILi8EEESG_EEENS5_IJSG_SC_EEEEEEEvNS4_8identityENS4_18SM100_TMA_2SM_LOADES1A_vS1B_EENS_8epilogue10collective18CollectiveEpilogueINS1E_23Sm100TmaWarpSpecializedILi4ELi2ELi16ELb1ELb0EEEJNS5_IJNSA_ILi64EEESF_SG_EEENS5_IJNSS_IS1J_SC_EENSS_INS5_IJNSA_ILi16EEESB_EEENS5_IJSC_S1J_EEEEEEEESI_SJ_SI_SJ_NS1E_6fusion15FusionCallbacksIS1I_NS1R_17LinearCombinationISI_fSI_fLNS_15FloatRoundStyleE2EEES1K_S1Q_JEEENS4_5SM1004TMEM4LOAD26SM100_TMEM_LOAD_32dp32b16xENS4_13SM90_TMA_LOADENS11_INS12_ILi2ELi4ELi3EEES15_NSS_INS5_IJS16_S1M_EEENS5_IJS1M_SC_EEEEEEENS4_39AutoVectorizingCopyWithAssumedAlignmentILi128EEENS4_14SM90_TMA_STOREES26_S28_S28_EEEvvEEEEvNT_6ParamsE)
        .other          _ZN7cutlass13device_kernelINS_4gemm6kernel13GemmUniversalIN4cute5tupleIJiiiiEEENS1_10collective13CollectiveMmaINS1_35MainloopSm100TmaUmmaWarpSpecializedILi5ELi2ELi4ENS5_IJNS4_1CILi2EEESB_NSA_ILi1EEEEEEEENS5_IJNSA_ILi128EEESF_NSA_ILi32EEEEEENS_10tfloat32_tENS5_IJlSC_lEEESI_SJ_NS4_8TiledMMAINS4_8MMA_AtomIJNS4_23SM100_MMA_TF32_2x1SM_SSISI_SI_fLi128ELi128ELNS4_4UMMA5MajorE0ELSO_0ELNSN_7ScaleInE0ELSP_0EEEEEENS4_6LayoutINS5_IJSC_SC_SC_EEENS5_IJNSA_ILi0EEESU_SU_EEEEENS5_IJNS4_10UnderscoreESX_SX_EEEEENS4_28SM100_TMA_2SM_LOAD_MULTICASTENS4_14ComposedLayoutINS4_7SwizzleILi3ELi4ELi3EEENS4_18smem_ptr_flag_bitsILi32EEENSS_INS5_IJNSA_ILi8EEESG_EEENS5_IJSG_SC_EEEEEEEvNS4_8identityENS4_18SM100_TMA_2SM_LOADES1A_vS1B_EENS_8epilogue10collective18CollectiveEpilogueINS1E_23Sm100TmaWarpSpecializedILi4ELi2ELi16ELb1ELb0EEEJNS5_IJNSA_ILi64EEESF_SG_EEENS5_IJNSS_IS1J_SC_EENSS_INS5_IJNSA_ILi16EEESB_EEENS5_IJSC_S1J_EEEEEEEESI_SJ_SI_SJ_NS1E_6fusion15FusionCallbacksIS1I_NS1R_17LinearCombinationISI_fSI_fLNS_15FloatRoundStyleE2EEES1K_S1Q_JEEENS4_5SM1004TMEM4LOAD26SM100_TMEM_LOAD_32dp32b16xENS4_13SM90_TMA_LOADENS11_INS12_ILi2ELi4ELi3EEES15_NSS_INS5_IJS16_S1M_EEENS5_IJS1M_SC_EEEEEEENS4_39AutoVectorizingCopyWithAssumedAlignmentILi128EEENS4_14SM90_TMA_STOREES26_S28_S28_EEEvvEEEEvNT_6ParamsE,@"STO_CUDA_ENTRY STV_DEFAULT"
_ZN7cutlass13device_kernelINS_4gemm6kernel13GemmUniversalIN4cute5tupleIJiiiiEEENS1_10collective13CollectiveMmaINS1_35MainloopSm100TmaUmmaWarpSpecializedILi5ELi2ELi4ENS5_IJNS4_1CILi2EEESB_NSA_ILi1EEEEEEEENS5_IJNSA_ILi128EEESF_NSA_ILi32EEEEEENS_10tfloat32_tENS5_IJlSC_lEEESI_SJ_NS4_8TiledMMAINS4_8MMA_AtomIJNS4_23SM100_MMA_TF32_2x1SM_SSISI_SI_fLi128ELi128ELNS4_4UMMA5MajorE0ELSO_0ELNSN_7ScaleInE0ELSP_0EEEEEENS4_6LayoutINS5_IJSC_SC_SC_EEENS5_IJNSA_ILi0EEESU_SU_EEEEENS5_IJNS4_10UnderscoreESX_SX_EEEEENS4_28SM100_TMA_2SM_LOAD_MULTICASTENS4_14ComposedLayoutINS4_7SwizzleILi3ELi4ELi3EEENS4_18smem_ptr_flag_bitsILi32EEENSS_INS5_IJNSA_ILi8EEESG_EEENS5_IJSG_SC_EEEEEEEvNS4_8identityENS4_18SM100_TMA_2SM_LOADES1A_vS1B_EENS_8epilogue10collective18CollectiveEpilogueINS1E_23Sm100TmaWarpSpecializedILi4ELi2ELi16ELb1ELb0EEEJNS5_IJNSA_ILi64EEESF_SG_EEENS5_IJNSS_IS1J_SC_EENSS_INS5_IJNSA_ILi16EEESB_EEENS5_IJSC_S1J_EEEEEEEESI_SJ_SI_SJ_NS1E_6fusion15FusionCallbacksIS1I_NS1R_17LinearCombinationISI_fSI_fLNS_15FloatRoundStyleE2EEES1K_S1Q_JEEENS4_5SM1004TMEM4LOAD26SM100_TMEM_LOAD_32dp32b16xENS4_13SM90_TMA_LOADENS11_INS12_ILi2ELi4ELi3EEES15_NSS_INS5_IJS16_S1M_EEENS5_IJS1M_SC_EEEEEEENS4_39AutoVectorizingCopyWithAssumedAlignmentILi128EEENS4_14SM90_TMA_STOREES26_S28_S28_EEEvvEEEEvNT_6ParamsE:
[----:B------:R-:W1:Y:S01]  /*0000*/  LDC R1, c[0x0][0x37c] ;  /* 0x0000df00ff017b82 */ /* 0x000e620000000800 */
[----:B------:R-:W2:Y:S01]  /*0010*/  S2R R70, SR_TID.X ;  /* 0x0000000000467919 */ /* 0x000ea20000002100 */
[----:B------:R-:W3:Y:S06]  /*0020*/  LDCU.64 UR8, c[0x0][0x890] ;  /* 0x00011200ff0877ac */ /* 0x000eec0008000a00 */
[----:B------:R-:W4:Y:S01]  /*0030*/  S2UR UR47, SR_CgaCtaId ;  /* 0x00000000002f79c3 */ /* 0x000f220000008800 */
[----:B------:R-:W-:Y:S02]  /*0040*/  PRMT R56, RZ, 0x7610, R56 ;  /* 0x00007610ff387816 */ /* 0x000fe40000000038 */
[----:B------:R-:W-:Y:S01]  /*0050*/  ELECT P1, URZ, PT ;  /* 0x0000000000ff782f */ /* 0x000fe20003820000 */
[----:B---3--:R-:W-:-:S04]  /*0060*/  UISETP.NE.U32.AND UP0, UPT, UR8, URZ, UPT ;  /* 0x000000ff0800728c */ /* 0x008fc8000bf05070 */
[----:B------:R-:W-:Y:S02]  /*0070*/  UISETP.NE.AND.EX UP0, UPT, UR9, URZ, UPT, UP0 ;  /* 0x000000ff0900728c */ /* 0x000fe4000bf05300 */
[----:B----4-:R-:W-:Y:S02]  /*0080*/  ULOP3.LUT UR48, UR47, 0x1, URZ, 0xc0, !UPT ;  /* 0x000000012f307892 */ /* 0x010fe4000f8ec0ff */
[----:B------:R-:W-:Y:S01]  /*0090*/  ULOP3.LUT UR49, UR47, 0x1, URZ, 0x3c, !UPT ;  /* 0x000000012f317892 */ /* 0x000fe2000f8e3cff */
[----:B--2---:R-:W-:-:S05]  /*00a0*/  SHF.R.U32.HI R57, RZ, 0x5, R70 ;  /* 0x00000005ff397819 */ /* 0x004fca0000011646 */
[----:B------:R-:W2:Y:S02]  /*00b0*/  SHFL.IDX PT, R0, R57, RZ, 0x1f ;  /* 0x00001fff39007589 */ /* 0x000ea400000e0000 */
[----:B--2---:R-:W-:Y:S01]  /*00c0*/  R2UR UR25, R0 ;  /* 0x00000000001972ca */ /* 0x004fe200000e0000 */
[----:B-1----:R-:W-:-:S14]  /*00d0*/  BRA.U UP0, `(.L_x_0) ;  /* 0x0000000100307547 */ /* 0x002fdc000b800000 */
[----:B------:R-:W1:Y:S02]  /*00e0*/  LDCU.64 UR4, c[0x0][0x888] ;  /* 0x00011100ff0477ac */ /* 0x000e640008000a00 */
[----:B-1----:R-:W-:-:S04]  /*00f0*/  UISETP.NE.U32.AND UP0, UPT, UR4, URZ, UPT ;  /* 0x000000ff0400728c */ /* 0x002fc8000bf05070 */
[----:B------:R-:W-:-:S09]  /*0100*/  UISETP.NE.AND.EX UP0, UPT, UR5, URZ, UPT, UP0 ;  /* 0x000000ff0500728c */ /* 0x000fd2000bf05300 */
[----:B------:R-:W-:Y:S05]  /*0110*/  BRA.U !UP0, `(.L_x_1) ;  /* 0x0000000108147547 */ /* 0x000fea000b800000 */
[----:B------:R-:W1:Y:S01]  /*0120*/  LDC.64 R2, c[0x0][0x888] ;  /* 0x00022200ff027b82 */ /* 0x000e620000000a00 */
[----:B------:R-:W1:Y:S02]  /*0130*/  LDCU.64 UR4, c[0x0][0x358] ;  /* 0x00006b00ff0477ac */ /* 0x000e640008000a00 */
[----:B-1----:R1:W5:Y:S01]  /*0140*/  LDG.E R27, desc[UR4][R2.64] ;  /* 0x00000004021b7981 */ /* 0x002362000c1e1900 */
[----:B------:R-:W-:Y:S01]  /*0150*/  HFMA2 R56, -RZ, RZ, 0, 5.9604644775390625e-08 ;  /* 0x00000001ff387431 */ /* 0x000fe200000001ff */
[----:B------:R-:W-:Y:S05]  /*0160*/  BRA `(.L_x_0) ;  /* 0x00000000000c7947 */ /* 0x000fea0003800000 */
.L_x_1:
[----:B------:R-:W1:Y:S01]  /*0170*/  LDCU UR4, c[0x0][0x880] ;  /* 0x00011000ff0477ac */ /* 0x000e620008000800 */
[----:B------:R-:W-:Y:S01]  /*0180*/  HFMA2 R56, -RZ, RZ, 0, 5.9604644775390625e-08 ;  /* 0x00000001ff387431 */ /* 0x000fe200000001ff */
[----:B-1----:R-:W-:-:S07]  /*0190*/  MOV R27, UR4 ;  /* 0x00000004001b7c02 */ /* 0x002fce0008000f00 */
.L_x_0:
[----:B------:R-:W2:Y:S02]  /*01a0*/  LDCU.64 UR4, c[0x0][0x8b0] ;  /* 0x00011600ff0477ac */ /* 0x000ea40008000a00 */
[----:B--2---:R-:W-:-:S04]  /*01b0*/  UISETP.NE.U32.AND UP0, UPT, UR4, URZ, UPT ;  /* 0x000000ff0400728c */ /* 0x004fc8000bf05070 */
[----:B------:R-:W-:-:S09]  /*01c0*/  UISETP.NE.AND.EX UP0, UPT, UR5, URZ, UPT, UP0 ;  /* 0x000000ff0500728c */ /* 0x000fd2000bf05300 */
[----:B------:R-:W-:Y:S05]  /*01d0*/  BRA.U UP0, `(.L_x_2) ;  /* 0x0000000100287547 */ /* 0x000fea000b800000 */
[----:B------:R-:W2:Y:S02]  /*01e0*/  LDCU.64 UR4, c[0x0][0x8a8] ;  /* 0x00011500ff0477ac */ /* 0x000ea40008000a00 */
[----:B--2---:R-:W-:-:S04]  /*01f0*/  UISETP.NE.U32.AND UP0, UPT, UR4, URZ, UPT ;  /* 0x000000ff0400728c */ /* 0x004fc8000bf05070 */
[----:B------:R-:W-:-:S09]  /*0200*/  UISETP.NE.AND.EX UP0, UPT, UR5, URZ, UPT, UP0 ;  /* 0x000000ff0500728c */ /* 0x000fd2000bf05300 */
[----:B------:R-:W-:Y:S05]  /*0210*/  BRA.U !UP0, `(.L_x_3) ;  /* 0x0000000108107547 */ /* 0x000fea000b800000 */
[----:B------:R-:W2:Y:S01]  /*0220*/  LDC.64 R24, c[0x0][0x8a8] ;  /* 0x00022a00ff187b82 */ /* 0x000ea20000000a00 */
[----:B------:R-:W2:Y:S02]  /*0230*/  LDCU.64 UR4, c[0x0][0x358] ;  /* 0x00006b00ff0477ac */ /* 0x000ea40008000a00 */
[----:B--2---:R2:W5:Y:S01]  /*0240*/  LDG.E R24, desc[UR4][R24.64] ;  /* 0x0000000418187981 */ /* 0x004562000c1e1900 */
[----:B------:R-:W-:Y:S05]  /*0250*/  BRA `(.L_x_2) ;  /* 0x0000000000087947 */ /* 0x000fea0003800000 */
.L_x_3:
[----:B------:R-:W2:Y:S02]  /*0260*/  LDCU UR4, c[0x0][0x8a0] ;  /* 0x00011400ff0477ac */ /* 0x000ea40008000800 */
[----:B--2---:R-:W-:Y:S02]  /*0270*/  MOV R24, UR4 ;  /* 0x0000000400187c02 */ /* 0x004fe40008000f00 */
.L_x_2:
[----:B------:R-:W-:Y:S01]  /*0280*/  IMAD.U32 R0, RZ, RZ, UR25 ;  /* 0x00000019ff007e24 */ /* 0x000fe2000f8e00ff */
[----:B------:R-:W-:Y:S04]  /*0290*/  BSSY.RECONVERGENT B0, `(.L_x_4) ;  /* 0x000000c000007945 */ /* 0x000fe80003800200 */
[C---:B------:R-:W-:Y:S02]  /*02a0*/  ISETP.NE.OR P2, PT, R0.reuse, 0x1, !P1 ;  /* 0x000000010000780c */ /* 0x040fe40004f45670 */
[----:B------:R-:W-:-:S11]  /*02b0*/  ISETP.NE.OR P0, PT, R0, 0x3, !P1 ;  /* 0x000000030000780c */ /* 0x000fd60004f05670 */
[----:B------:R-:W-:Y:S05]  /*02c0*/  @P2 BRA `(.L_x_5) ;  /* 0x0000000000202947 */ /* 0x000fea0003800000 */
[----:B------:R-:W3:Y:S02]  /*02d0*/  LDCU.64 UR4, c[0x0][0x348] ;  /* 0x00006900ff0477ac */ /* 0x000ee40008000a00 */
[----:B---3--:R-:W-:Y:S02]  /*02e0*/  UIADD3 UR6, UP1, UPT, UR4, 0x80, URZ ;  /* 0x0000008004067890 */ /* 0x008fe4000ff3e0ff */
[----:B------:R-:W-:Y:S02]  /*02f0*/  UIADD3 UR4, UP0, UPT, UR4, 0x180, URZ ;  /* 0x0000018004047890 */ /* 0x000fe4000ff1e0ff */
[----:B------:R-:W-:Y:S02]  /*0300*/  UIADD3.X UR7, UPT, UPT, URZ, UR5, URZ, UP1, !UPT ;  /* 0x00000005ff077290 */ /* 0x000fe40008ffe4ff */
[----:B------:R-:W-:-:S07]  /*0310*/  UIADD3.X UR5, UPT, UPT, URZ, UR5, URZ, UP0, !UPT ;  /* 0x00000005ff057290 */ /* 0x000fce00087fe4ff */
[----:B------:R3:W-:Y:S02]  /*0320*/  UTMACCTL.PF [UR6] ;  /* 0x00000000060079b9 */ /* 0x0007e40008040000 */
[----:B------:R3:W-:Y:S02]  /*0330*/  UTMACCTL.PF [UR4] ;  /* 0x00000000040079b9 */ /* 0x0007e40008040000 */
[----:B---3--:R-:W-:Y:S01]  /*0340*/  NOP ;  /* 0x0000000000007918 */ /* 0x008fe20000000000 */
.L_x_5:
[----:B------:R-:W-:Y:S05]  /*0350*/  BSYNC.RECONVERGENT B0 ;  /* 0x0000000000007941 */ /* 0x000fea0003800200 */
.L_x_4:
[----:B------:R-:W-:Y:S04]  /*0360*/  BSSY.RECONVERGENT B0, `(.L_x_6) ;  /* 0x000000a000007945 */ /* 0x000fe80003800200 */
        /* <DEDUP_REMOVED lines=9> */
.L_x_7:
[----:B------:R-:W-:Y:S05]  /*0400*/  BSYNC.RECONVERGENT B0 ;  /* 0x0000000000007941 */ /* 0x000fea0003800200 */
.L_x_6:
[----:B------:R-:W3:Y:S01]  /*0410*/  LDCU.64 UR4, c[0x0][0x888] ;  /* 0x00011100ff0477ac */ /* 0x000ee20008000a00 */
[----:B------:R-:W-:Y:S02]  /*0420*/  UISETP.EQ.U32.AND UP1, UPT, UR8, URZ, UPT ;  /* 0x000000ff0800728c */ /* 0x000fe4000bf22070 */
[----:B------:R-:W-:Y:S02]  /*0430*/  UPLOP3.LUT UP3, UPT, UPT, UPT, UPT, 0x80, 0x8 ;  /* 0x000000000008789c */ /* 0x000fe40003f6f070 */
[----:B---3--:R-:W-:-:S04]  /*0440*/  UISETP.NE.U32.AND UP0, UPT, UR4, URZ, UPT ;  /* 0x000000ff0400728c */ /* 0x008fc8000bf05070 */
[----:B------:R-:W-:-:S04]  /*0450*/  UISETP.NE.AND.EX UP0, UPT, UR5, URZ, UPT, UP0 ;  /* 0x000000ff0500728c */ /* 0x000fc8000bf05300 */
[----:B------:R-:W-:-:S04]  /*0460*/  UISETP.EQ.OR.EX UP2, UPT, UR9, URZ, !UP0, UP1 ;  /* 0x000000ff0900728c */ /* 0x000fc8000c742710 */
[----:B------:R-:W-:-:S06]  /*0470*/  UP2UR UR4, UPR, URZ, 0x4 ;  /* 0x00000004ff047883 */ /* 0x000fcc0008000000 */
[----:B------:R-:W-:Y:S01]  /*0480*/  MOV R59, UR4 ;  /* 0x00000004003b7c02 */ /* 0x000fe20008000f00 */
[----:B------:R-:W-:Y:S06]  /*0490*/  BRA.U !UP2, `(.L_x_8) ;  /* 0x000000010a207547 */ /* 0x000fec000b800000 */
[----:B------:R-:W-:Y:S01]  /*04a0*/  UISETP.NE.U32.AND UP1, UPT, UR8, URZ, UPT ;  /* 0x000000ff0800728c */ /* 0x000fe2000bf25070 */
[----:B-----5:R-:W-:Y:S01]  /*04b0*/  FSETP.NEU.AND P0, PT, R27, RZ, PT ;  /* 0x000000ff1b00720b */ /* 0x020fe20003f0d000 */
[----:B------:R-:W-:Y:S02]  /*04c0*/  USEL UR4, URZ, 0xffffffff, UP0 ;  /* 0xffffffffff047887 */ /* 0x000fe40008000000 */
[----:B------:R-:W-:-:S10]  /*04d0*/  UISETP.NE.AND.EX UP1, UPT, UR9, URZ, UPT, UP1 ;  /* 0x000000ff0900728c */ /* 0x000fd4000bf25310 */
[----:B------:R-:W-:Y:S01]  /*04e0*/  VOTEU.ANY UP0, P0 ;  /* 0x0000000000ff7886 */ /* 0x000fe20000000100 */
[----:B------:R-:W-:-:S04]  /*04f0*/  @!UP1 USEL UR4, URZ, 0xffffffff, UP0 ;  /* 0xffffffffff049887 */ /* 0x000fc80008000000 */
[----:B------:R-:W-:-:S04]  /*0500*/  ULOP3.LUT UR4, UR4, 0x1, URZ, 0xc0, !UPT ;  /* 0x0000000104047892 */ /* 0x000fc8000f8ec0ff */
[----:B------:R-:W-:-:S11]  /*0510*/  UISETP.NE.U32.AND UP3, UPT, UR4, 0x1, UPT ;  /* 0x000000010400788c */ /* 0x000fd6000bf65070 */
.L_x_8:
[----:B------:R-:W3:Y:S01]  /*0520*/  SHFL.IDX PT, R0, R57, RZ, 0x1f ;  /* 0x00001fff39007589 */ /* 0x000ee200000e0000 */
[----:B------:R-:W-:-:S04]  /*0530*/  UISETP.NE.AND UP0, UPT, UR25, 0x2, UPT ;  /* 0x000000021900788c */ /* 0x000fc8000bf05270 */
[----:B------:R-:W-:Y:S02]  /*0540*/  UISETP.EQ.AND UP1, UPT, UR48, URZ, !UP0 ;  /* 0x000000ff3000728c */ /* 0x000fe4000c722270 */
[----:B------:R-:W-:-:S04]  /*0550*/  USEL UR46, URZ, 0x1, UP0 ;  /* 0x00000001ff2e7887 */ /* 0x000fc80008000000 */
[----:B------:R-:W-:Y:S02]  /*0560*/  PLOP3.LUT P3, PT, P1, PT, UP1, 0x80, 0x8 ;  /* 0x000000000008781c */ /* 0x000fe40000f6f018 */
[----:B---3--:R-:W-:-:S13]  /*0570*/  ISETP.NE.AND P0, PT, R0, RZ, PT ;  /* 0x000000ff0000720c */ /* 0x008fda0003f05270 */
[----:B------:R-:W-:Y:S05]  /*0580*/  @P0 BRA `(.L_x_9) ;  /* 0x00000000005c0947 */ /* 0x000fea0003800000 */
[----:B------:R-:W-:Y:S01]  /*0590*/  UMOV UR4, 0x400 ;  /* 0x0000040000047882 */ /* 0x000fe20000000000 */
[----:B------:R-:W-:Y:S01]  /*05a0*/  UMOV UR8, 0x1 ;  /* 0x0000000100087882 */ /* 0x000fe20000000000 */
[----:B------:R-:W-:Y:S01]  /*05b0*/  UMOV UR6, 0x2 ;  /* 0x0000000200067882 */ /* 0x000fe20000000000 */
[----:B------:R-:W-:Y:S02]  /*05c0*/  ULEA UR4, UR47, UR4, 0x18 ;  /* 0x000000042f047291 */ /* 0x000fe4000f8ec0ff */
[----:B------:R-:W-:-:S04]  /*05d0*/  UIADD3 UR8, UPT, UPT, -UR8, 0x100000, URZ ;  /* 0x0010000008087890 */ /* 0x000fc8000fffe1ff */
[----:B------:R-:W-:Y:S02]  /*05e0*/  USHF.L.U32 UR9, UR8, 0xb, URZ ;  /* 0x0000000b08097899 */ /* 0x000fe400080006ff */
[----:B------:R-:W-:Y:S02]  /*05f0*/  USHF.L.U32 UR8, UR8, 0x1, URZ ;  /* 0x0000000108087899 */ /* 0x000fe400080006ff */
[----:B------:R-:W-:-:S04]  /*0600*/  UIADD3 UR6, UPT, UPT, -UR6, 0x100000, URZ ;  /* 0x0010000006067890 */ /* 0x000fc8000fffe1ff */
[----:B------:R-:W-:Y:S02]  /*0610*/  USHF.L.U32 UR7, UR6, 0xb, URZ ;  /* 0x0000000b06077899 */ /* 0x000fe400080006ff */
[----:B------:R-:W-:Y:S01]  /*0620*/  USHF.L.U32 UR6, UR6, 0x1, URZ ;  /* 0x0000000106067899 */ /* 0x000fe200080006ff */
[----:B------:R-:W-:Y:S01]  /*0630*/  ELECT P0, URZ, PT ;  /* 0x0000000000ff782f */ /* 0x000fe20003800000 */
[----:B------:R-:W3:Y:S02]  /*0640*/  FENCE.VIEW.ASYNC.S ;  /* 0x00000000000073c6 */ /* 0x000ee40000000000 */
[----:B---3--:R3:W4:Y:S08]  /*0650*/  SYNCS.EXCH.64 URZ, [UR4], UR8 ;  /* 0x0000000804ff75b2 */ /* 0x0087300008000100 */
[----:B------:R3:W1:Y:S01]  /*0660*/  SYNCS.EXCH.64 URZ, [UR4+0x28], UR6 ;  /* 0x0000280604ff75b2 */ /* 0x0006620008000100 */
        /* <DEDUP_REMOVED lines=8> */
[----:B------:R-:W-:Y:S01]  /*06f0*/  NOP ;  /* 0x0000000000007918 */ /* 0x000fe20000000000 */
.L_x_9:
[----:B------:R-:W2:Y:S01]  /*0700*/  SHFL.IDX PT, R0, R57, RZ, 0x1f ;  /* 0x00001fff39007589 */ /* 0x000ea200000e0000 */
[----:B------:R-:W-:Y:S01]  /*0710*/  NOP ;  /* 0x0000000000007918 */ /* 0x000fe20000000000 */
[----:B--2---:R-:W-:-:S13]  /*0720*/  ISETP.NE.AND P0, PT, R0, 0x1, PT ;  /* 0x000000010000780c */ /* 0x004fda0003f05270 */
[----:B------:R-:W-:Y:S05]  /*0730*/  @P0 BRA `(.L_x_10) ;  /* 0x0000000000540947 */ /* 0x000fea0003800000 */
[----:B---3--:R-:W-:Y:S01]  /*0740*/  UMOV UR4, 0x400 ;  /* 0x0000040000047882 */ /* 0x008fe20000000000 */
        /* <DEDUP_REMOVED lines=10> */
[----:B------:R-:W2:Y:S02]  /*07f0*/  FENCE.VIEW.ASYNC.S ;  /* 0x00000000000073c6 */ /* 0x000ea40000000000 */
[----:B--2---:R2:W3:Y:S08]  /*0800*/  SYNCS.EXCH.64 URZ, [UR4+0x50], UR8 ;  /* 0x0000500804ff75b2 */ /* 0x0044f00008000100 */
        /* <DEDUP_REMOVED lines=8> */
.L_x_10:
[----:B------:R-:W4:Y:S01]  /*0890*/  SHFL.IDX PT, R0, R57, RZ, 0x1f ;  /* 0x00001fff39007589 */ /* 0x000f2200000e0000 */
[----:B------:R-:W-:Y:S01]  /*08a0*/  NOP ;  /* 0x0000000000007918 */ /* 0x000fe20000000000 */
[----:B----4-:R-:W-:-:S13]  /*08b0*/  ISETP.NE.AND P0, PT, R0, 0x3, PT ;  /* 0x000000030000780c */ /* 0x010fda0003f05270 */
[----:B------:R-:W-:Y:S05]  /*08c0*/  @P0 BRA `(.L_x_11) ;  /* 0x00000000002c0947 */ /* 0x000fea0003800000 */
[----:B--23--:R-:W-:Y:S01]  /*08d0*/  UMOV UR6, 0x400 ;  /* 0x0000040000067882 */ /* 0x00cfe20000000000 */
[----:B------:R-:W-:Y:S01]  /*08e0*/  UMOV UR4, 0x20 ;  /* 0x0000002000047882 */ /* 0x000fe20000000000 */
[----:B------:R-:W-:Y:S02]  /*08f0*/  ULEA UR6, UR47, UR6, 0x18 ;  /* 0x000000062f067291 */ /* 0x000fe4000f8ec0ff */
[----:B------:R-:W-:-:S04]  /*0900*/  UIADD3 UR4, UPT, UPT, -UR4, 0x100000, URZ ;  /* 0x0010000004047890 */ /* 0x000fc8000fffe1ff */
[----:B------:R-:W-:Y:S02]  /*0910*/  USHF.L.U32 UR5, UR4, 0xb, URZ ;  /* 0x0000000b04057899 */ /* 0x000fe400080006ff */
[----:B------:R-:W-:Y:S01]  /*0920*/  USHF.L.U32 UR4, UR4, 0x1, URZ ;  /* 0x0000000104047899 */ /* 0x000fe200080006ff */
[----:B------:R-:W-:Y:S01]  /*0930*/  ELECT P0, URZ, PT ;  /* 0x0000000000ff782f */ /* 0x000fe20003800000 */
[----:B------:R-:W2:Y:S10]  /*0940*/  FENCE.VIEW.ASYNC.S ;  /* 0x00000000000073c6 */ /* 0x000eb40000000000 */
[----:B--2---:R4:W2:Y:S01]  /*0950*/  SYNCS.EXCH.64 URZ, [UR6+0x90], UR4 ;  /* 0x0000900406ff75b2 */ /* 0x0048a20008000100 */
[----:B------:R4:W3:Y:S02]  /*0960*/  SYNCS.EXCH.64 URZ, [UR6+0x98], UR4 ;  /* 0x0000980406ff75b2 */ /* 0x0008e40008000100 */
[----:B----4-:R-:W-:Y:S01]  /*0970*/  NOP ;  /* 0x0000000000007918 */ /* 0x010fe20000000000 */
.L_x_11:
[----:B------:R-:W4:Y:S01]  /*0980*/  SHFL.IDX PT, R0, R57, RZ, 0x1f ;  /* 0x00001fff39007589 */ /* 0x000f2200000e0000 */
[----:B------:R-:W-:Y:S01]  /*0990*/  NOP ;  /* 0x0000000000007918 */ /* 0x000fe20000000000 */
[----:B----4-:R-:W-:-:S13]  /*09a0*/  ISETP.NE.AND P0, PT, R0, 0x4, PT ;  /* 0x000000040000780c */ /* 0x010fda0003f05270 */
[----:B------:R-:W-:Y:S05]  /*09b0*/  @P0 BRA `(.L_x_12) ;  /* 0x0000000000480947 */ /* 0x000fea0003800000 */
[----:B--23--:R-:W-:Y:S01]  /*09c0*/  UMOV UR4, 0x3a0 ;  /* 0x000003a000047882 */ /* 0x00cfe20000000000 */
[----:B------:R-:W-:Y:S01]  /*09d0*/  UMOV UR6, 0x400 ;  /* 0x0000040000067882 */ /* 0x000fe20000000000 */
[----:B------:R-:W-:Y:S01]  /*09e0*/  USEL UR4, UR4, 0x320, UP3 ;  /* 0x0000032004047887 */ /* 0x000fe20009800000 */
        /* <DEDUP_REMOVED lines=10> */
[----:B--2---:R4:W2:Y:S08]  /*0a90*/  SYNCS.EXCH.64 URZ, [UR6+0xa0], UR8 ;  /* 0x0000a00806ff75b2 */ /* 0x0048b00008000100 */
[----:B------:R4:W3:Y:S01]  /*0aa0*/  SYNCS.EXCH.64 URZ, [UR6+0xb0], UR4 ;  /* 0x0000b00406ff75b2 */ /* 0x0008e20008000100 */
[----:B------:R4:W1:Y:S01]  /*0ab0*/  SYNCS.EXCH.64 URZ, [UR6+0xa8], UR8 ;  /* 0x0000a80806ff75b2 */ /* 0x0008620008000100 */
[----:B------:R4:W1:Y:S02]  /*0ac0*/  SYNCS.EXCH.64 URZ, [UR6+0xb8], UR4 ;  /* 0x0000b80406ff75b2 */ /* 0x0008640008000100 */
[----:B----4-:R-:W-:Y:S01]  /*0ad0*/  NOP ;  /* 0x0000000000007918 */ /* 0x010fe20000000000 */
.L_x_12:
[----:B------:R-:W4:Y:S01]  /*0ae0*/  SHFL.IDX PT, R0, R57, RZ, 0x1f ;  /* 0x00001fff39007589 */ /* 0x000f2200000e0000 */
[----:B------:R-:W-:Y:S01]  /*0af0*/  NOP ;  /* 0x0000000000007918 */ /* 0x000fe20000000000 */
[----:B----4-:R-:W-:-:S13]  /*0b00*/  ISETP.NE.AND P0, PT, R0, 0x5, PT ;  /* 0x000000050000780c */ /* 0x010fda0003f05270 */
[----:B------:R-:W-:Y:S05]  /*0b10*/  @P0 BRA `(.L_x_13) ;  /* 0x0000000000540947 */ /* 0x000fea0003800000 */
[----:B--23--:R-:W-:Y:S01]  /*0b20*/  UMOV UR4, 0x400 ;  /* 0x0000040000047882 */ /* 0x00cfe20000000000 */
        /* <DEDUP_REMOVED lines=14> */
[----:B------:R4:W1:Y:S01]  /*0c10*/  SYNCS.EXCH.64 URZ, [UR4+0xe8], UR8 ;  /* 0x0000e80804ff75b2 */ /* 0x0008620008000100 */
[----:B------:R4:W1:Y:S01]  /*0c20*/  SYNCS.EXCH.64 URZ, [UR4+0xd0], UR6 ;  /* 0x0000d00604ff75b2 */ /* 0x0008620008000100 */
[----:B------:R4:W1:Y:S01]  /*0c30*/  SYNCS.EXCH.64 URZ, [UR4+0xf0], UR8 ;  /* 0x0000f00804ff75b2 */ /* 0x0008620008000100 */
[----:B------:R4:W1:Y:S01]  /*0c40*/  SYNCS.EXCH.64 URZ, [UR4+0xd8], UR6 ;  /* 0x0000d80604ff75b2 */ /* 0x0008620008000100 */
[----:B------:R4:W1:Y:S02]  /*0c50*/  SYNCS.EXCH.64 URZ, [UR4+0xf8], UR8 ;  /* 0x0000f80804ff75b2 */ /* 0x0008640008000100 */
[----:B----4-:R-:W-:Y:S01]  /*0c60*/  NOP ;  /* 0x0000000000007918 */ /* 0x010fe20000000000 */
.L_x_13:
[----:B------:R-:W4:Y:S01]  /*0c70*/  SHFL.IDX PT, R0, R57, RZ, 0x1f ;  /* 0x00001fff39007589 */ /* 0x000f2200000e0000 */
[----:B------:R-:W-:Y:S01]  /*0c80*/  ISETP.NE.OR P1, PT, RZ, UR25, !P1 ;  /* 0x00000019ff007c0c */ /* 0x000fe2000cf25670 */
        /* <DEDUP_REMOVED lines=12> */
[----:B------:R4:W3:Y:S01]  /*0d50*/  SYNCS.EXCH.64 URZ, [UR4+0x110], UR6 ;  /* 0x0001100604ff75b2 */ /* 0x0008e20008000100 */
[----:B------:R4:W1:Y:S01]  /*0d60*/  SYNCS.EXCH.64 URZ, [UR4+0x108], UR6 ;  /* 0x0001080604ff75b2 */ /* 0x0008620008000100 */
[----:B------:R4:W1:Y:S02]  /*0d70*/  SYNCS.EXCH.64 URZ, [UR4+0x118], UR6 ;  /* 0x0001180604ff75b2 */ /* 0x0008640008000100 */
[----:B----4-:R-:W-:Y:S01]  /*0d80*/  NOP ;  /* 0x0000000000007918 */ /* 0x010fe20000000000 */
.L_x_14:
[----:B------:R-:W-:Y:S01]  /*0d90*/  VOTEU.ALL UP0, P1 ;  /* 0x0000000000ff7886 */ /* 0x000fe20000800000 */
[----:B--23--:R-:W-:Y:S01]  /*0da0*/  UMOV UR4, 0x20 ;  /* 0x0000002000047882 */ /* 0x00cfe20000000000 */
[----:B------:R-:W2:Y:S01]  /*0db0*/  LDCU UR7, c[0x0][0x36c] ;  /* 0x00006d80ff0777ac */ /* 0x000ea20008000800 */
[----:B------:R-:W-:Y:S01]  /*0dc0*/  NOP ;  /* 0x0000000000007918 */ /* 0x000fe20000000000 */
[----:B------:R-:W-:Y:S01]  /*0dd0*/  LOP3.LUT R0, R70, 0x1f, RZ, 0xc0, !PT ;  /* 0x0000001f46007812 */ /* 0x000fe200078ec0ff */
[----:B------:R-:W-:Y:S01]  /*0de0*/  @!UP0 UMOV UR6, 0x400 ;  /* 0x0000040000068882 */ /* 0x000fe20000000000 */
[----:B------:R-:W-:-:S04]  /*0df0*/  @!UP0 UIADD3 UR4, UPT, UPT, -UR4, 0x100000, URZ ;  /* 0x0010000004048890 */ /* 0x000fc8000fffe1ff */
[----:B------:R-:W-:Y:S02]  /*0e00*/  @!UP0 USHF.L.U32 UR5, UR4, 0xb, URZ ;  /* 0x0000000b04058899 */ /* 0x000fe400080006ff */
[----:B------:R-:W-:Y:S02]  /*0e10*/  @!UP0 USHF.L.U32 UR4, UR4, 0x1, URZ ;  /* 0x0000000104048899 */ /* 0x000fe400080006ff */
[----:B------:R-:W-:Y:S01]  /*0e20*/  @!UP0 ULEA UR6, UR47, UR6, 0x18 ;  /* 0x000000062f068291 */ /* 0x000fe2000f8ec0ff */
[----:B------:R-:W-:Y:S01]  /*0e30*/  VOTEU.ALL UP0, P1 ;  /* 0x0000000000ff7886 */ /* 0x000fe20000800000 */
[----:B------:R-:W-:Y:S02]  /*0e40*/  UISETP.NE.AND UP4, UPT, UR25, URZ, UPT ;  /* 0x000000ff1900728c */ /* 0x000fe4000bf85270 */
[----:B--2---:R-:W-:Y:S01]  /*0e50*/  UISETP.EQ.U32.AND UP5, UPT, UR7, 0x1, UPT ;  /* 0x000000010700788c */ /* 0x004fe2000bfa2070 */
[----:B------:R-:W2:Y:S07]  /*0e60*/  FENCE.VIEW.ASYNC.S ;  /* 0x00000000000073c6 */ /* 0x000eae0000000000 */
[----:B--2---:R2:W3:Y:S01]  /*0e70*/  @!UP0 SYNCS.EXCH.64 URZ, [UR6+0x120], UR4 ;  /* 0x0001200406ff85b2 */ /* 0x0044e20008000100 */
[----:B------:R-:W-:Y:S05]  /*0e80*/  BRA.U !UP5, `(.L_x_15) ;  /* 0x000000010d087547 */ /* 0x000fea000b800000 */
[----:B-1-3--:R-:W-:Y:S01]  /*0e90*/  UCGABAR_ARV ;  /* 0x00000000000079c7 */ /* 0x00afe20008000000 */
[----:B------:R-:W-:Y:S05]  /*0ea0*/  BRA `(.L_x_16) ;  /* 0x0000000000047947 */ /* 0x000fea0003800000 */
.L_x_15:
[----:B-1-3--:R-:W-:Y:S01]  /*0eb0*/  NOP ;  /* 0x0000000000007918 */ /* 0x00afe20000000000 */
.L_x_16:
[----:B------:R-:W1:Y:S01]  /*0ec0*/  S2UR UR20, SR_CTAID.X ;  /* 0x00000000001479c3 */ /* 0x000e620000002500 */
[----:B------:R-:W-:-:S05]  /*0ed0*/  CS2R.32 R58, SR_CgaSize ;  /* 0x00000000003a7805 */ /* 0x000fca0000008a00 */
[----:B------:R-:W-:-:S05]  /*0ee0*/  IMAD R58, R58, -0xa0, RZ ;  /* 0xffffff603a3a7824 */ /* 0x000fca00078e02ff */
[----:B--2---:R-:W-:-:S14]  /*0ef0*/  R2UR UR5, R58 ;  /* 0x000000003a0572ca */ /* 0x004fdc00000e0000 */
[----:B------:R-:W2:Y:S01]  /*0f00*/  LDCU UR5, c[0x0][UR5+0x2b0] ;  /* 0x00005600050577ac */ /* 0x000ea20008000800 */
[----:B------:R-:W-:-:S05]  /*0f10*/  CS2R.32 R58, SR_CgaSize ;  /* 0x00000000003a7805 */ /* 0x000fca0000008a00 */
[----:B------:R-:W-:-:S05]  /*0f20*/  IMAD R58, R58, -0xa0, RZ ;  /* 0xffffff603a3a7824 */ /* 0x000fca00078e02ff */
[----:B------:R-:W-:-:S14]  /*0f30*/  R2UR UR4, R58 ;  /* 0x000000003a0472ca */ /* 0x000fdc00000e0000 */
[----:B------:R-:W3:Y:S01]  /*0f40*/  LDCU UR4, c[0x0][UR4+0x2b4] ;  /* 0x00005680040477ac */ /* 0x000ee20008000800 */
[----:B------:R-:W4:Y:S01]  /*0f50*/  S2UR UR7, SR_CTAID.Y ;  /* 0x00000000000779c3 */ /* 0x000f220000002600 */
[----:B------:R-:W-:-:S05]  /*0f60*/  CS2R.32 R58, SR_CgaSize ;  /* 0x00000000003a7805 */ /* 0x000fca0000008a00 */
[----:B------:R-:W-:-:S05]  /*0f70*/  IMAD R58, R58, -0xa0, RZ ;  /* 0xffffff603a3a7824 */ /* 0x000fca00078e02ff */
[----:B------:R-:W-:-:S14]  /*0f80*/  R2UR UR8, R58 ;  /* 0x000000003a0872ca */ /* 0x000fdc00000e0000 */
[----:B------:R-:W3:Y:S01]  /*0f90*/  LDCU UR8, c[0x0][UR8+0x2a0] ;  /* 0x00005400080877ac */ /* 0x000ee20008000800 */
[----:B------:R-:W3:Y:S01]  /*0fa0*/  LDCU UR21, c[0x0][0xb24] ;  /* 0x00016480ff1577ac */ /* 0x000ee20008000800 */
[----:B------:R-:W1:Y:S01]  /*0fb0*/  S2UR UR36, SR_CTAID.Z ;  /* 0x00000000002479c3 */ /* 0x000e620000002700 */
[----:B------:R-:W-:-:S05]  /*0fc0*/  CS2R.32 R58, SR_CgaSize ;  /* 0x00000000003a7805 */ /* 0x000fca0000008a00 */
[----:B------:R-:W-:-:S05]  /*0fd0*/  IMAD R58, R58, -0xa0, RZ ;  /* 0xffffff603a3a7824 */ /* 0x000fca00078e02ff */
[----:B------:R-:W-:-:S14]  /*0fe0*/  R2UR UR63, R58 ;  /* 0x000000003a3f72ca */ /* 0x000fdc00000e0000 */
[----:B------:R-:W3:Y:S01]  /*0ff0*/  LDCU UR63, c[0x0][UR63+0x2a4] ;  /* 0x000054803f3f77ac */ /* 0x000ee20008000800 */
[----:B------:R-:W-:Y:S02]  /*1000*/  UISETP.GT.U32.AND UP0, UPT, UR48, 0xffff, UPT ;  /* 0x0000ffff3000788c */ /* 0x000fe4000bf04070 */
[----:B------:R-:W-:Y:S01]  /*1010*/  USHF.L.U32 UR27, UR47, 0x9, URZ ;  /* 0x000000092f1b7899 */ /* 0x000fe200080006ff */
[----:B-1----:R-:W-:Y:S01]  /*1020*/  I2FP.F32.U32 R3, UR20 ;  /* 0x0000001400037c45 */ /* 0x002fe20008201000 */
[----:B------:R-:W-:Y:S01]  /*1030*/  UMOV UR30, 0x5 ;  /* 0x00000005001e7882 */ /* 0x000fe20000000000 */
[----:B------:R-:W1:Y:S03]  /*1040*/  LDCU UR45, c[0x0][0xb24] ;  /* 0x00016480ff2d77ac */ /* 0x000e660008000800 */
[----:B--2---:R-:W-:Y:S01]  /*1050*/  FMUL R3, R3, UR5 ;  /* 0x0000000503037c20 */ /* 0x004fe20008400000 */
[----:B------:R-:W2:Y:S01]  /*1060*/  LDCU UR29, c[0x0][0xb30] ;  /* 0x00016600ff1d77ac */ /* 0x000ea20008000800 */
[----:B----4-:R-:W-:Y:S01]  /*1070*/  I2FP.F32.U32 R2, UR7 ;  /* 0x0000000700027c45 */ /* 0x010fe20008201000 */
[----:B------:R-:W-:-:S03]  /*1080*/  USHF.L.U32 UR44, UR20, 0x6, URZ ;  /* 0x00000006142c7899 */ /* 0x000fc600080006ff */
[----:B------:R-:W4:Y:S01]  /*1090*/  F2I.U32.TRUNC.NTZ R3, R3 ;  /* 0x0000000300037305 */ /* 0x000f22000020f000 */
[----:B------:R-:W-:Y:S01]  /*10a0*/  USEL UR26, UR48, 0xffff, !UP0 ;  /* 0x0000ffff301a7887 */ /* 0x000fe2000c000000 */
[----:B---3--:R-:W-:Y:S01]  /*10b0*/  FMUL R2, R2, UR4 ;  /* 0x0000000402027c20 */ /* 0x008fe20008400000 */
[----:B------:R-:W-:Y:S01]  /*10c0*/  UISETP.GE.AND UP2, UPT, UR21, 0x1, UPT ;  /* 0x000000011500788c */ /* 0x000fe2000bf46270 */
[----:B------:R-:W-:-:S04]  /*10d0*/  UMOV UR24, UR7 ;  /* 0x0000000700187c82 */ /* 0x000fc80008000000 */
[----:B------:R-:W3:Y:S01]  /*10e0*/  F2I.U32.TRUNC.NTZ R2, R2 ;  /* 0x0000000200027305 */ /* 0x000ee2000020f000 */
[----:B----4-:R-:W-:Y:S02]  /*10f0*/  R2UR UR4, R3 ;  /* 0x00000000030472ca */ /* 0x010fe400000e0000 */
[----:B------:R-:W-:Y:S02]  /*1100*/  PRMT R3, RZ, 0x7610, R3 ;  /* 0x00007610ff037816 */ /* 0x000fe40000000003 */
[----:B---3--:R-:W-:Y:S02]  /*1110*/  R2UR UR6, R2 ;  /* 0x00000000020672ca */ /* 0x008fe400000e0000 */
[----:B------:R-:W-:-:S07]  /*1120*/  PRMT R2, RZ, 0x7610, R2 ;  /* 0x00007610ff027816 */ /* 0x000fce0000000002 */
[----:B------:R-:W-:-:S04]  /*1130*/  UIADD3 UR5, UPT, UPT, -UR4, URZ, URZ ;  /* 0x000000ff04057290 */ /* 0x000fc8000fffe1ff */
[----:B------:R-:W-:Y:S02]  /*1140*/  UIMAD UR5, UR8, UR5, UR20 ;  /* 0x00000005080572a4 */ /* 0x000fe4000f8e0214 */
[----:B------:R-:W-:-:S04]  /*1150*/  UIADD3 UR4, UPT, UPT, -UR6, URZ, URZ ;  /* 0x000000ff06047290 */ /* 0x000fc8000fffe1ff */
[----:B------:R-:W-:Y:S01]  /*1160*/  IMAD.U32 R58, RZ, RZ, UR5 ;  /* 0x00000005ff3a7e24 */ /* 0x000fe2000f8e00ff */
[----:B------:R-:W-:Y:S01]  /*1170*/  UIMAD UR63, UR63, UR4, UR7 ;  /* 0x000000043f3f72a4 */ /* 0x000fe2000f8e0207 */
[----:B-12---:R-:W-:Y:S11]  /*1180*/  BRA.U UP4, `(.L_x_17) ;  /* 0x0000000104407547 */ /* 0x006ff6000b800000 */
[----:B------:R-:W-:-:S13]  /*1190*/  R2UR UR4, R58 ;  /* 0x000000003a0472ca */ /* 0x000fda00000e0000 */
[----:B------:R-:W-:Y:S02]  /*11a0*/  UISETP.GT.U32.AND UP0, UPT, UR4, 0x1, UPT ;  /* 0x000000010400788c */ /* 0x000fe4000bf04070 */
[----:B------:R-:W-:Y:S02]  /*11b0*/  ULOP3.LUT UR4, UR4, 0xfffffffe, URZ, 0xc0, !UPT ;  /* 0xfffffffe04047892 */ /* 0x000fe4000f8ec0ff */
[----:B------:R-:W-:Y:S02]  /*11c0*/  UISETP.NE.AND UP1, UPT, UR63, URZ, UP0 ;  /* 0x000000ff3f00728c */ /* 0x000fe40008725270 */
[----:B------:R-:W-:Y:S02]  /*11d0*/  UISETP.NE.AND UP0, UPT, UR63, 0x1, UP0 ;  /* 0x000000013f00788c */ /* 0x000fe40008705270 */
[----:B------:R-:W-:Y:S02]  /*11e0*/  USEL UR7, URZ, 0x1, UP1 ;  /* 0x00000001ff077887 */ /* 0x000fe40008800000 */
[----:B------:R-:W-:-:S02]  /*11f0*/  USEL UR6, URZ, 0x4, UP0 ;  /* 0x00000004ff067887 */ /* 0x000fc40008000000 */
[----:B------:R-:W-:Y:S02]  /*1200*/  USEL UR5, URZ, 0x2, UP1 ;  /* 0x00000002ff057887 */ /* 0x000fe40008800000 */
[----:B------:R-:W-:Y:S02]  /*1210*/  ULEA UR4, UR63, UR4, 0x1 ;  /* 0x000000043f047291 */ /* 0x000fe4000f8e08ff */
[----:B------:R-:W-:Y:S02]  /*1220*/  USEL UR8, URZ, 0x8, UP0 ;  /* 0x00000008ff087887 */ /* 0x000fe40008000000 */
[----:B------:R-:W-:-:S03]  /*1230*/  UIADD3 UR5, UPT, UPT, UR5, UR6, UR7 ;  /* 0x0000000605057290 */ /* 0x000fc6000fffe007 */
[----:B------:R-:W-:Y:S01]  /*1240*/  UMOV UR6, 0x3 ;  /* 0x0000000300067882 */ /* 0x000fe20000000000 */
[----:B------:R-:W-:Y:S02]  /*1250*/  UIADD3 UR5, UPT, UPT, UR5, UR8, URZ ;  /* 0x0000000805057290 */ /* 0x000fe4000fffe0ff */
[----:B------:R-:W-:-:S04]  /*1260*/  USHF.L.U32 UR4, UR6, UR4, URZ ;  /* 0x0000000406047299 */ /* 0x000fc800080006ff */
[----:B------:R-:W-:Y:S02]  /*1270*/  MOV R3, UR5 ;  /* 0x0000000500037c02 */ /* 0x000fe40008000f00 */
[----:B------:R-:W-:Y:S02]  /*1280*/  IMAD.U32 R2, RZ, RZ, UR4 ;  /* 0x00000004ff027e24 */ /* 0x000fe4000f8e00ff */
.L_x_17:
[----:B------:R-:W-:Y:S05]  /*1290*/  BRA.U !UP2, `(.L_x_18) ;  /* 0x000000010ad47547 */ /* 0x000fea000b800000 */
[----:B------:R-:W1:Y:S01]  /*12a0*/  LDCU.128 UR12, c[0x0][0xb10] ;  /* 0x00016200ff0c77ac */ /* 0x000e620008000c00 */
[----:B------:R-:W2:Y:S01]  /*12b0*/  LDCU UR6, c[0x0][0x370] ;  /* 0x00006e00ff0677ac */ /* 0x000ea20008000800 */
[----:B------:R-:W3:Y:S01]  /*12c0*/  LDCU UR5, c[0x0][0x374] ;  /* 0x00006e80ff0577ac */ /* 0x000ee20008000800 */
[----:B------:R-:W4:Y:S01]  /*12d0*/  LDCU UR28, c[0x0][0xb0c] ;  /* 0x00016180ff1c77ac */ /* 0x000f220008000800 */
[----:B------:R-:W4:Y:S01]  /*12e0*/  LDCU UR4, c[0x0][0xb20] ;  /* 0x00016400ff0477ac */ /* 0x000f220008000800 */
[----:B------:R-:W4:Y:S01]  /*12f0*/  LDCU.64 UR8, c[0x0][0xb28] ;  /* 0x00016500ff0877ac */ /* 0x000f220008000a00 */
[----:B-1----:R-:W-:Y:S02]  /*1300*/  UISETP.NE.AND UP0, UPT, UR14, 0x1, UPT ;  /* 0x000000010e00788c */ /* 0x002fe4000bf05270 */
[----:B---3--:R-:W-:Y:S02]  /*1310*/  UIMAD.WIDE.U32 UR10, UR5, UR15, URZ ;  /* 0x0000000f050a72a5 */ /* 0x008fe4000f8e00ff */
[----:B--2---:R-:W-:-:S02]  /*1320*/  UIMAD.WIDE.U32 UR18, UR6, UR12, URZ ;  /* 0x0000000c061272a5 */ /* 0x004fc4000f8e00ff */
[----:B----4-:R-:W-:Y:S02]  /*1330*/  UISETP.NE.AND UP1, UPT, UR28, 0x1, UPT ;  /* 0x000000011c00788c */ /* 0x010fe4000bf25270 */
[----:B------:R-:W-:Y:S01]  /*1340*/  UISETP.NE.AND UP2, UPT, UR21, 0x1, UPT ;  /* 0x000000011500788c */ /* 0x000fe2000bf45270 */
[----:B------:R-:W-:Y:S02]  /*1350*/  UMOV UR10, UR11 ;  /* 0x0000000b000a7c82 */ /* 0x000fe40008000000 */
[----:B------:R-:W-:Y:S01]  /*1360*/  UMOV UR18, UR19 ;  /* 0x0000001300127c82 */ /* 0x000fe20008000000 */
[----:B------:R-:W-:Y:S02]  /*1370*/  @UP0 USHF.R.U32.HI UR5, URZ, UR4, UR10 ;  /* 0x00000004ff050299 */ /* 0x000fe4000801160a */
[----:B------:R-:W-:Y:S02]  /*1380*/  UIMAD.WIDE.U32 UR22, UR24, UR15, URZ ;  /* 0x0000000f181672a5 */ /* 0x000fe4000f8e00ff */
[----:B------:R-:W-:-:S02]  /*1390*/  UIMAD.WIDE.U32 UR10, UR5, UR8, URZ ;  /* 0x00000008050a72a5 */ /* 0x000fc4000f8e00ff */
[----:B------:R-:W-:Y:S02]  /*13a0*/  @UP1 USHF.R.U32.HI UR6, URZ, UR13, UR18 ;  /* 0x0000000dff061299 */ /* 0x000fe40008011612 */
[----:B------:R-:W-:Y:S02]  /*13b0*/  UIMAD.WIDE.U32 UR16, UR20, UR12, URZ ;  /* 0x0000000c141072a5 */ /* 0x000fe4000f8e00ff */
[----:B------:R-:W-:Y:S01]  /*13c0*/  UIMAD.WIDE.U32 UR18, UR6, UR8, URZ ;  /* 0x00000008061272a5 */ /* 0x000fe2000f8e00ff */
[----:B------:R-:W-:Y:S01]  /*13d0*/  UMOV UR22, UR23 ;  /* 0x0000001700167c82 */ /* 0x000fe20008000000 */
[----:B------:R-:W-:Y:S01]  /*13e0*/  UMOV UR10, UR11 ;  /* 0x0000000b000a7c82 */ /* 0x000fe20008000000 */
[----:B------:R-:W-:Y:S02]  /*13f0*/  USHF.R.U32.HI UR22, URZ, UR4, UR22 ;  /* 0x00000004ff167299 */ /* 0x000fe40008011616 */
[----:B------:R-:W-:Y:S02]  /*1400*/  @UP2 USHF.R.U32.HI UR5, URZ, UR9, UR10 ;  /* 0x00000009ff052299 */ /* 0x000fe4000801160a */
[----:B------:R-:W-:Y:S01]  /*1410*/  UMOV UR7, UR19 ;  /* 0x0000001300077c82 */ /* 0x000fe20008000000 */
[----:B------:R-:W-:Y:S01]  /*1420*/  UMOV UR16, UR17 ;  /* 0x0000001100107c82 */ /* 0x000fe20008000000 */
[----:B------:R-:W-:-:S02]  /*1430*/  @UP2 USHF.R.U32.HI UR6, URZ, UR9, UR7 ;  /* 0x00000009ff062299 */ /* 0x000fc40008011607 */
[----:B------:R-:W-:Y:S02]  /*1440*/  USHF.R.U32.HI UR13, URZ, UR13, UR16 ;  /* 0x0000000dff0d7299 */ /* 0x000fe40008011610 */
[----:B------:R-:W-:Y:S02]  /*1450*/  USEL UR4, UR24, UR22, !UP0 ;  /* 0x0000001618047287 */ /* 0x000fe4000c000000 */
[----:B------:R-:W-:Y:S02]  /*1460*/  UIMAD UR7, UR5, UR21, URZ ;  /* 0x00000015050772a4 */ /* 0x000fe4000f8e02ff */
[----:B------:R-:W-:Y:S02]  /*1470*/  USEL UR5, UR20, UR13, !UP1 ;  /* 0x0000000d14057287 */ /* 0x000fe4000c800000 */
[----:B------:R-:W-:Y:S02]  /*1480*/  UIMAD UR12, UR6, UR21, URZ ;  /* 0x00000015060c72a4 */ /* 0x000fe4000f8e02ff */
[----:B------:R-:W-:-:S02]  /*1490*/  UISETP.GE.AND UP0, UPT, UR4, UR7, UPT ;  /* 0x000000070400728c */ /* 0x000fc4000bf06270 */
[----:B------:R-:W-:Y:S02]  /*14a0*/  UIMAD.WIDE.U32 UR10, UR4, UR8, URZ ;  /* 0x00000008040a72a5 */ /* 0x000fe4000f8e00ff */
[----:B------:R-:W-:Y:S02]  /*14b0*/  UISETP.GE.OR UP0, UPT, UR5, UR12, UP0 ;  /* 0x0000000c0500728c */ /* 0x000fe40008706670 */
[----:B------:R-:W-:Y:S02]  /*14c0*/  UIMAD.WIDE.U32 UR12, UR5, UR8, URZ ;  /* 0x00000008050c72a5 */ /* 0x000fe4000f8e00ff */
[----:B------:R-:W-:Y:S01]  /*14d0*/  UIADD3 UR10, UPT, UPT, -UR4, URZ, URZ ;  /* 0x000000ff040a7290 */ /* 0x000fe2000fffe1ff */
[----:B------:R-:W-:Y:S01]  /*14e0*/  UMOV UR8, UR11 ;  /* 0x0000000b00087c82 */ /* 0x000fe20008000000 */
[----:B------:R-:W-:Y:S02]  /*14f0*/  UIADD3 UR11, UPT, UPT, -UR5, URZ, URZ ;  /* 0x000000ff050b7290 */ /* 0x000fe4000fffe1ff */
[----:B------:R-:W-:-:S03]  /*1500*/  USHF.R.U32.HI UR8, URZ, UR9, UR8 ;  /* 0x00000009ff087299 */ /* 0x000fc60008011608 */
[----:B------:R-:W-:Y:S01]  /*1510*/  @!UP0 UMOV UR7, UR13 ;  /* 0x0000000d00078c82 */ /* 0x000fe20008000000 */
[----:B------:R-:W-:Y:S02]  /*1520*/  UIMAD UR24, UR14, UR10, UR24 ;  /* 0x0000000a0e1872a4 */ /* 0x000fe4000f8e0218 */
[----:B------:R-:W-:Y:S02]  /*1530*/  USEL UR8, UR4, UR8, !UP2 ;  /* 0x0000000804087287 */ /* 0x000fe4000d000000 */
[----:B------:R-:W-:Y:S02]  /*1540*/  @!UP0 USHF.R.U32.HI UR7, URZ, UR9, UR7 ;  /* 0x00000009ff078299 */ /* 0x000fe40008011607 */
[----:B------:R-:W-:Y:S02]  /*1550*/  UIADD3 UR9, UPT, UPT, -UR8, URZ, URZ ;  /* 0x000000ff08097290 */ /* 0x000fe4000fffe1ff */
[----:B------:R-:W-:Y:S02]  /*1560*/  @!UP0 USEL UR7, UR5, UR7, !UP2 ;  /* 0x0000000705078287 */ /* 0x000fe4000d000000 */
[----:B------:R-:W-:-:S02]  /*1570*/  UIMAD UR9, UR21, UR9, UR4 ;  /* 0x00000009150972a4 */ /* 0x000fc4000f8e0204 */
[----:B------:R-:W-:Y:S02]  /*1580*/  @!UP0 UIADD3 UR8, UPT, UPT, UR8, -UR7, URZ ;  /* 0x8000000708088290 */ /* 0x000fe4000fffe0ff */
[----:B------:R-:W-:Y:S02]  /*1590*/  @!UP0 UIMAD UR6, UR9, UR6, UR7 ;  /* 0x00000006090682a4 */ /* 0x000fe4000f8e0207 */
[----:B------:R-:W-:Y:S02]  /*15a0*/  @!UP0 UIMAD UR4, UR8, UR21, UR5 ;  /* 0x00000015080482a4 */ /* 0x000fe4000f8e0205 */
[----:B------:R-:W-:Y:S02]  /*15b0*/  UIMAD UR20, UR28, UR11, UR20 ;  /* 0x0000000b1c1472a4 */ /* 0x000fe4000f8e0214 */
[----:B------:R-:W-:Y:S01]  /*15c0*/  UIMAD UR24, UR4, UR14, UR24 ;  /* 0x0000000e041872a4 */ /* 0x000fe2000f8e0218 */
[----:B------:R-:W-:Y:S02]  /*15d0*/  @!UP0 UMOV UR5, UR6 ;  /* 0x0000000600058c82 */ /* 0x000fe40008000000 */
[----:B------:R-:W-:-:S12]  /*15e0*/  UIMAD UR20, UR5, UR28, UR20 ;  /* 0x0000001c051472a4 */ /* 0x000fd8000f8e0214 */
.L_x_18:
[----:B------:R-:W-:Y:S02]  /*15f0*/  UISETP.NE.AND UP1, UPT, UR29, 0x1, UPT ;  /* 0x000000011d00788c */ /* 0x000fe4000bf25270 */
[----:B------:R-:W-:Y:S02]  /*1600*/  ULOP3.LUT UR21, UR26, 0xffff, URZ, 0xc0, !UPT ;  /* 0x0000ffff1a157892 */ /* 0x000fe4000f8ec0ff */
[----:B------:R-:W-:Y:S02]  /*1610*/  UISETP.NE.AND UP0, UPT, UR25, 0x2, UPT ;  /* 0x000000021900788c */ /* 0x000fe4000bf05270 */
[----:B------:R-:W-:Y:S02]  /*1620*/  ULOP3.LUT UR22, UR27, 0x400, URZ, 0xc0, !UPT ;  /* 0x000004001b167892 */ /* 0x000fe4000f8ec0ff */
[----:B------:R-:W-:Y:S02]  /*1630*/  ULOP3.LUT UR44, UR44, 0x40, URZ, 0xc0, !UPT ;  /* 0x000000402c2c7892 */ /* 0x000fe4000f8ec0ff */
[----:B------:R-:W-:Y:S01]  /*1640*/  USHF.L.U32 UR21, UR30, UR21, URZ ;  /* 0x000000151e157299 */ /* 0x000fe200080006ff */
[----:B------:R-:W-:Y:S11]  /*1650*/  BRA.U UP1, `(.L_x_19) ;  /* 0x0000000101447547 */ /* 0x000ff6000b800000 */
[----:B------:R-:W1:Y:S01]  /*1660*/  LDCU.128 UR8, c[0x0][0xb10] ;  /* 0x00016200ff0877ac */ /* 0x000e620008000c00 */
[----:B------:R-:W2:Y:S01]  /*1670*/  LDCU UR12, c[0x0][0xb0c] ;  /* 0x00016180ff0c77ac */ /* 0x000ea20008000800 */
[----:B------:R-:W3:Y:S01]  /*1680*/  LDCU UR13, c[0x0][0xb20] ;  /* 0x00016400ff0d77ac */ /* 0x000ee20008000800 */
[----:B-1----:R-:W-:Y:S02]  /*1690*/  UIMAD.WIDE.U32 UR6, UR20, UR8, URZ ;  /* 0x00000008140672a5 */ /* 0x002fe4000f8e00ff */
[----:B------:R-:W-:Y:S02]  /*16a0*/  UIMAD.WIDE.U32 UR4, UR24, UR11, URZ ;  /* 0x0000000b180472a5 */ /* 0x000fe4000f8e00ff */
[----:B--2---:R-:W-:Y:S02]  /*16b0*/  UISETP.NE.AND UP2, UPT, UR12, 0x1, UPT ;  /* 0x000000010c00788c */ /* 0x004fe4000bf45270 */
[----:B------:R-:W-:Y:S01]  /*16c0*/  UISETP.NE.AND UP1, UPT, UR10, 0x1, UPT ;  /* 0x000000010a00788c */ /* 0x000fe2000bf25270 */
[----:B------:R-:W-:-:S02]  /*16d0*/  UMOV UR6, UR7 ;  /* 0x0000000700067c82 */ /* 0x000fc40008000000 */
[----:B------:R-:W-:Y:S01]  /*16e0*/  UMOV UR4, UR5 ;  /* 0x0000000500047c82 */ /* 0x000fe20008000000 */
[----:B------:R-:W-:Y:S02]  /*16f0*/  USHF.R.U32.HI UR6, URZ, UR9, UR6 ;  /* 0x00000009ff067299 */ /* 0x000fe40008011606 */
[----:B---3--:R-:W-:Y:S02]  /*1700*/  USHF.R.U32.HI UR4, URZ, UR13, UR4 ;  /* 0x0000000dff047299 */ /* 0x008fe40008011604 */
[----:B------:R-:W-:Y:S02]  /*1710*/  USEL UR5, UR20, UR6, !UP2 ;  /* 0x0000000614057287 */ /* 0x000fe4000d000000 */
[----:B------:R-:W-:-:S04]  /*1720*/  USEL UR4, UR24, UR4, !UP1 ;  /* 0x0000000418047287 */ /* 0x000fc8000c800000 */
[----:B------:R-:W-:Y:S02]  /*1730*/  UIADD3 UR6, UPT, UPT, UR5, -UR4, URZ ;  /* 0x8000000405067290 */ /* 0x000fe4000fffe0ff */
[----:B------:R-:W-:Y:S02]  /*1740*/  UIADD3 UR4, UPT, UPT, -UR5, UR4, URZ ;  /* 0x0000000405047290 */ /* 0x000fe4000fffe1ff */
[----:B------:R-:W-:Y:S02]  /*1750*/  UIMAD UR24, UR6, UR10, UR24 ;  /* 0x0000000a061872a4 */ /* 0x000fe4000f8e0218 */
[----:B------:R-:W-:-:S12]  /*1760*/  UIMAD UR20, UR4, UR12, UR20 ;  /* 0x0000000c041472a4 */ /* 0x000fd8000f8e0214 */
.L_x_19:
[----:B------:R-:W-:Y:S05]  /*1770*/  BRA.U !UP5, `(.L_x_20) ;  /* 0x000000010d0c7547 */ /* 0x000fea000b800000 */
[----:B------:R-:W-:Y:S01]  /*1780*/  UCGABAR_WAIT ;  /* 0x0000000000007dc7 */ /* 0x000fe20008000000 */
[----:B------:R-:W-:Y:S01]  /*1790*/  CCTL.IVALL ;  /* 0x00000000ff00798f */ /* 0x000fe20002000000 */
[----:B------:R-:W-:Y:S05]  /*17a0*/  BRA `(.L_x_21) ;  /* 0x0000000000047947 */ /* 0x000fea0003800000 */
.L_x_20:
[----:B------:R-:W-:Y:S06]  /*17b0*/  BAR.SYNC.DEFER_BLOCKING 0x0 ;  /* 0x0000000000007b1d */ /* 0x000fec0000010000 */
.L_x_21:
[----:B------:R-:W-:Y:S05]  /*17c0*/  BRA.U UP0, `(.L_x_22) ;  /* 0x0000001500007547 */ /* 0x000fea000b800000 */
[----:B------:R-:W1:Y:S01]  /*17d0*/  LDCU UR6, c[0x0][0x38c] ;  /* 0x00007180ff0677ac */ /* 0x000e620008000800 */
[----:B------:R-:W-:Y:S01]  /*17e0*/  PLOP3.LUT P1, PT, PT, PT, UP3, 0x80, 0x8 ;  /* 0x000000000008781c */ /* 0x000fe20003f2f038 */
[----:B------:R-:W-:Y:S01]  /*17f0*/  IMAD.MOV.U32 R12, RZ, RZ, 0x1 ;  /* 0x00000001ff0c7424 */ /* 0x000fe200078e00ff */
[----:B------:R-:W-:Y:S02]  /*1800*/  ISETP.NE.AND P2, PT, R0, RZ, P3 ;  /* 0x000000ff0000720c */ /* 0x000fe40001f45270 */
[----:B------:R-:W-:Y:S02]  /*1810*/  CS2R R10, SRZ ;  /* 0x00000000000a7805 */ /* 0x000fe4000001ff00 */
[----:B------:R-:W-:Y:S01]  /*1820*/  PLOP3.LUT P1, PT, P1, PT, PT, 0x8, 0x80 ;  /* 0x000000000080781c */ /* 0x000fe20000f2e170 */
[----:B------:R-:W-:Y:S01]  /*1830*/  IMAD.MOV.U32 R9, RZ, RZ, RZ ;  /* 0x000000ffff097224 */ /* 0x000fe200078e00ff */
[----:B------:R-:W2:Y:S01]  /*1840*/  LDCU UR38, c[0x0][0x370] ;  /* 0x00006e00ff2677ac */ /* 0x000ea20008000800 */
[----:B------:R-:W-:Y:S01]  /*1850*/  IMAD.MOV.U32 R8, RZ, RZ, 0x1 ;  /* 0x00000001ff087424 */ /* 0x000fe200078e00ff */
[----:B------:R-:W3:Y:S01]  /*1860*/  LDCU.64 UR26, c[0x0][0x348] ;  /* 0x00006900ff1a77ac */ /* 0x000ee20008000a00 */
[----:B------:R-:W-:Y:S01]  /*1870*/  ULEA.HI UR42, UR22, UR44, URZ, 0x1b ;  /* 0x0000002c162a7291 */ /* 0x000fe2000f8fd8ff */
[----:B------:R-:W4:Y:S01]  /*1880*/  LDCU UR37, c[0x0][0x374] ;  /* 0x00006e80ff2577ac */ /* 0x000f220008000800 */
[----:B-1----:R-:W-:-:S02]  /*1890*/  UIADD3 UR5, UPT, UPT, UR6, 0x1f, URZ ;  /* 0x0000001f06057890 */ /* 0x002fc4000fffe0ff */
[----:B------:R-:W-:Y:S02]  /*18a0*/  UIADD3 UR48, UPT, UPT, UR6, 0x3e, URZ ;  /* 0x0000003e06307890 */ /* 0x000fe4000fffe0ff */
[----:B------:R-:W-:Y:S01]  /*18b0*/  USHF.R.S32.HI UR4, URZ, 0x1f, UR5 ;  /* 0x0000001fff047899 */ /* 0x000fe20008011405 */
[----:B------:R-:W-:-:S03]  /*18c0*/  UMOV UR7, URZ ;  /* 0x000000ff00077c82 */ /* 0x000fc60008000000 */
[----:B------:R-:W-:Y:S02]  /*18d0*/  ULEA.HI UR4, UR4, UR5, URZ, 0x5 ;  /* 0x0000000504047291 */ /* 0x000fe4000f8f28ff */
[----:B------:R-:W-:Y:S02]  /*18e0*/  UIADD3 UR5, UPT, UPT, UR6, -0x1, URZ ;  /* 0xffffffff06057890 */ /* 0x000fe4000fffe0ff */
[----:B------:R-:W-:Y:S02]  /*18f0*/  USHF.R.S32.HI UR40, URZ, 0x5, UR4 ;  /* 0x00000005ff287899 */ /* 0x000fe40008011404 */
[----:B------:R-:W-:Y:S02]  /*1900*/  UISETP.GE.U32.AND UP1, UPT, UR5, -0x3f, UPT ;  /* 0xffffffc10500788c */ /* 0x000fe4000bf26070 */
[----:B------:R-:W-:-:S04]  /*1910*/  UISETP.LT.U32.AND UP0, UPT, UR40, 0x5, UPT ;  /* 0x000000052800788c */ /* 0x000fc8000bf01070 */
[----:B------:R-:W-:Y:S02]  /*1920*/  USEL UR39, UR40, 0x5, UP0 ;  /* 0x0000000528277887 */ /* 0x000fe40008000000 */
[----:B------:R-:W-:Y:S02]  /*1930*/  UISETP.NE.AND UP0, UPT, UR25, URZ, UPT ;  /* 0x000000ff1900728c */ /* 0x000fe4000bf05270 */
[----:B------:R-:W-:Y:S02]  /*1940*/  UIADD3 UR4, UPT, UPT, UR39, -0x1, URZ ;  /* 0xffffffff27047890 */ /* 0x000fe4000fffe0ff */
[----:B------:R-:W-:Y:S02]  /*1950*/  @UP1 UIADD3 UR4, UPT, UPT, UR39, URZ, URZ ;  /* 0x000000ff27041290 */ /* 0x000fe4000fffe0ff */
[----:B------:R-:W-:Y:S02]  /*1960*/  USEL UR23, UR46, 0x2, UP0 ;  /* 0x000000022e177887 */ /* 0x000fe40008000000 */
[----:B------:R-:W-:-:S02]  /*1970*/  UIADD3 UR43, UPT, UPT, UR40, -UR39, URZ ;  /* 0x80000027282b7290 */ /* 0x000fc4000fffe0ff */
[----:B------:R-:W-:Y:S02]  /*1980*/  UIADD3 UR25, UPT, UPT, UR4, 0x1, URZ ;  /* 0x0000000104197890 */ /* 0x000fe4000fffe0ff */
[----:B--234-:R-:W-:-:S12]  /*1990*/  UIADD3 UR41, UPT, UPT, -UR4, URZ, URZ ;  /* 0x000000ff04297290 */ /* 0x01cfd8000fffe1ff */
.L_x_42:
[----:B------:R-:W-:Y:S01]  /*19a0*/  UISETP.NE.AND UP0, UPT, UR47, URZ, UPT ;  /* 0x000000ff2f00728c */ /* 0x000fe2000bf05270 */
[----:B-1----:R-:W1:Y:S08]  /*19b0*/  S2UR UR47, SR_CgaCtaId ;  /* 0x00000000002f79c3 */ /* 0x002e700000008800 */
[----:B------:R-:W-:Y:S05]  /*19c0*/  BRA.U UP0, `(.L_x_23) ;  /* 0x0000000100347547 */ /* 0x000fea000b800000 */
[----:B------:R-:W2:Y:S01]  /*19d0*/  S2R R0, SR_CgaCtaId ;  /* 0x0000000000007919 */ /* 0x000ea20000008800 */
[----:B------:R-:W-:Y:S02]  /*19e0*/  MOV R3, 0x400 ;  /* 0x0000040000037802 */ /* 0x000fe40000000f00 */
[----:B------:R-:W-:Y:S02]  /*19f0*/  SHF.L.U32 R2, R8, 0x1f, RZ ;  /* 0x0000001f08027819 */ /* 0x000fe400000006ff */
[----:B--2---:R-:W-:-:S05]  /*1a00*/  LEA R0, R0, R3, 0x18 ;  /* 0x0000000300007211 */ /* 0x004fca00078ec0ff */
[----:B------:R-:W-:-:S04]  /*1a10*/  IMAD R3, R9, 0x8, R0 ;  /* 0x0000000809037824 */ /* 0x000fc800078e0200 */
[----:B------:R-:W2:Y:S02]  /*1a20*/  SYNCS.PHASECHK.TRANS64.TRYWAIT P0, [R3+URZ+0x110], R2 ;  /* 0x00011002030075a7 */ /* 0x000ea400080011ff */
[----:B--2---:R-:W-:Y:S05]  /*1a30*/  @!P0 BRA `(.L_x_24) ;  /* 0x0000007400e88947 */ /* 0x004fea0003800000 */
.L_x_150:
[----:B------:R-:W-:Y:S01]  /*1a40*/  VIADD R9, R9, 0x1 ;  /* 0x0000000109097836 */ /* 0x000fe20000000000 */
[----:B------:R2:W-:Y:S04]  /*1a50*/  SYNCS.ARRIVE.TRANS64.A1T0 RZ, [R3+URZ+0x100], RZ ;  /* 0x000100ff03ff79a7 */ /* 0x0005e800081000ff */
[----:B------:R-:W-:-:S04]  /*1a60*/  ISETP.NE.AND P0, PT, R9, 0x2, PT ;  /* 0x000000020900780c */ /* 0x000fc80003f05270 */
[----:B------:R-:W-:Y:S02]  /*1a70*/  SEL R9, R9, RZ, P0 ;  /* 0x000000ff09097207 */ /* 0x000fe40000000000 */
[----:B--2---:R-:W-:-:S04]  /*1a80*/  SEL R3, RZ, 0x1, P0 ;  /* 0x00000001ff037807 */ /* 0x004fc80000000000 */
[----:B------:R-:W-:-:S07]  /*1a90*/  LOP3.LUT R8, R8, R3, RZ, 0x3c, !PT ;  /* 0x0000000308087212 */ /* 0x000fce00078e3cff */
.L_x_23:
[----:B------:R-:W-:Y:S01]  /*1aa0*/  UMOV UR6, 0x400 ;  /* 0x0000040000067882 */ /* 0x000fe20000000000 */
[----:B------:R-:W-:Y:S01]  /*1ab0*/  SHF.L.U32 R0, R12, 0x1f, RZ ;  /* 0x0000001f0c007819 */ /* 0x000fe200000006ff */
[----:B-1----:R-:W-:Y:S02]  /*1ac0*/  ULEA UR6, UR47, UR6, 0x18 ;  /* 0x000000062f067291 */ /* 0x002fe4000f8ec0ff */
[----:B------:R-:W-:Y:S02]  /*1ad0*/  UISETP.GE.U32.AND UP0, UPT, UR48, 0x3f, UPT ;  /* 0x0000003f3000788c */ /* 0x000fe4000bf06070 */
[----:B------:R-:W-:Y:S02]  /*1ae0*/  ULEA UR4, UR7, UR6, 0x3 ;  /* 0x0000000607047291 */ /* 0x000fe4000f8e18ff */
[----:B------:R-:W-:Y:S01]  /*1af0*/  ULEA UR11, UR24, UR44, 0x7 ;  /* 0x0000002c180b7291 */ /* 0x000fe2000f8e38ff */
[----:B------:R-:W-:-:S06]  /*1b00*/  UMOV UR13, URZ ;  /* 0x000000ff000d7c82 */ /* 0x000fcc0008000000 */
[----:B------:R1:W2:Y:S01]  /*1b10*/  SYNCS.PHASECHK.TRANS64.TRYWAIT P0, [UR4+0x28], R0 ;  /* 0x00002800ff0075a7 */ /* 0x0002a20008001104 */
[----:B------:R-:W-:-:S04]  /*1b20*/  ULEA.HI UR4, UR20, UR20, URZ, 0x1 ;  /* 0x0000001414047291 */ /* 0x000fc8000f8f08ff */
[----:B------:R-:W-:-:S04]  /*1b30*/  USHF.L.U32 UR4, UR4, 0x6, URZ ;  /* 0x0000000604047899 */ /* 0x000fc800080006ff */
[----:B------:R-:W-:-:S04]  /*1b40*/  ULOP3.LUT UR35, UR4, 0xffffff80, URZ, 0xc0, !UPT ;  /* 0xffffff8004237892 */ /* 0x000fc8000f8ec0ff */
[----:B------:R-:W-:Y:S01]  /*1b50*/  UIADD3 UR35, UPT, UPT, UR42, UR35, URZ ;  /* 0x000000232a237290 */ /* 0x000fe2000fffe0ff */
[----:B------:R-:W-:Y:S11]  /*1b60*/  BRA.U !UP0, `(.L_x_25) ;  /* 0x0000000108c47547 */ /* 0x000ff6000b800000 */
[----:B------:R-:W-:Y:S01]  /*1b70*/  UMOV UR16, UR41 ;  /* 0x0000002900107c82 */ /* 0x000fe20008000000 */
[----:B------:R-:W-:Y:S01]  /*1b80*/  UMOV UR4, UR7 ;  /* 0x0000000700047c82 */ /* 0x000fe20008000000 */
[----:B------:R-:W-:-:S05]  /*1b90*/  UMOV UR34, URZ ;  /* 0x000000ff00227c82 */ /* 0x000fca0008000000 */
.L_x_31:
[----:B------:R-:W-:Y:S01]  /*1ba0*/  ULEA UR33, UR4, UR6, 0x3 ;  /* 0x0000000604217291 */ /* 0x000fe2000f8e18ff */
[----:B------:R-:W-:Y:S01]  /*1bb0*/  @P3 MOV R2, 0x8000 ;  /* 0x0000800000023802 */ /* 0x000fe20000000f00 */
[----:B--234-:R-:W-:Y:S10]  /*1bc0*/  @P0 BRA `(.L_x_26) ;  /* 0x00000000000c0947 */ /* 0x01cff40003800000 */
[----:B------:R-:W-:-:S04]  /*1bd0*/  SHF.L.U32 R3, R12, 0x1f, RZ ;  /* 0x0000001f0c037819 */ /* 0x000fc800000006ff */
[----:B------:R-:W2:Y:S02]  /*1be0*/  SYNCS.PHASECHK.TRANS64.TRYWAIT P0, [UR33+0x28], R3 ;  /* 0x00002803ff0075a7 */ /* 0x000ea40008001121 */
[----:B--2---:R-:W-:Y:S05]  /*1bf0*/  @!P0 BRA `(.L_x_27) ;  /* 0x00000074008c8947 */ /* 0x004fea0003800000 */
.L_x_26:
[----:B------:R2:W-:Y:S01]  /*1c00*/  @P3 SYNCS.ARRIVE.TRANS64 RZ, [UR33], R2 ;  /* 0x00000002ffff39a7 */ /* 0x0005e20008000021 */
[----:B------:R-:W-:Y:S02]  /*1c10*/  ULOP3.LUT UR5, UR23, 0x2, URZ, 0xfc, !UPT ;  /* 0x0000000217057892 */ /* 0x000fe4000f8efcff */
[----:B------:R-:W-:Y:S02]  /*1c20*/  UIADD3 UR16, UPT, UPT, UR16, 0x1, URZ ;  /* 0x0000000110107890 */ /* 0x000fe4000fffe0ff */
[----:B------:R-:W-:Y:S02]  /*1c30*/  UISETP.NE.AND UP0, UPT, UR5, 0x2, UPT ;  /* 0x000000020500788c */ /* 0x000fe4000bf05270 */
[----:B------:R-:W-:-:S07]  /*1c40*/  UISETP.NE.AND UP2, UPT, UR16, 0x1, UPT ;  /* 0x000000011000788c */ /* 0x000fce000bf45270 */
[----:B------:R-:W-:Y:S05]  /*1c50*/  BRA.U UP0, `(.L_x_28) ;  /* 0x0000000100047547 */ /* 0x000fea000b800000 */
[----:B------:R-:W-:Y:S05]  /*1c60*/  BPT.TRAP 0x1 ;  /* 0x000000040000795c */ /* 0x000fea0000300000 */
.L_x_28:
[----:B------:R-:W-:Y:S04]  /*1c70*/  BSSY.RECONVERGENT B0, `(.L_x_29) ;  /* 0x0000003000007945 */ /* 0x000fe80003800200 */
[----:B------:R-:W-:Y:S05]  /*1c80*/  @!P2 BRA `(.L_x_30) ;  /* 0x000000000004a947 */ /* 0x000fea0003800000 */
[----:B------:R-:W-:Y:S05]  /*1c90*/  BPT.TRAP 0x1 ;  /* 0x000000040000795c */ /* 0x000fea0000300000 */
.L_x_30:
[----:B------:R-:W-:Y:S05]  /*1ca0*/  BSYNC.RECONVERGENT B0 ;  /* 0x0000000000007941 */ /* 0x000fea0003800200 */
.L_x_29:
[----:B------:R-:W-:Y:S02]  /*1cb0*/  UIADD3 UR5, UPT, UPT, UR4, 0x1, URZ ;  /* 0x0000000104057890 */ /* 0x000fe4000fffe0ff */
[----:B------:R-:W-:Y:S02]  /*1cc0*/  UIADD3 UR14, UP1, UPT, UR26, 0x80, URZ ;  /* 0x000000801a0e7890 */ /* 0x000fe4000ff3e0ff */
[----:B------:R-:W-:Y:S02]  /*1cd0*/  UISETP.NE.AND UP0, UPT, UR5, 0x5, UPT ;  /* 0x000000050500788c */ /* 0x000fe4000bf05270 */
[----:B------:R-:W-:Y:S02]  /*1ce0*/  ULOP3.LUT UR33, UR33, 0xfefffff8, URZ, 0xc0, !UPT ;  /* 0xfefffff821217892 */ /* 0x000fe4000f8ec0ff */
[----:B------:R-:W-:Y:S02]  /*1cf0*/  USEL UR8, URZ, 0x1, UP0 ;  /* 0x00000001ff087887 */ /* 0x000fe40008000000 */
[----:B------:R-:W-:-:S02]  /*1d00*/  USEL UR7, UR5, URZ, UP0 ;  /* 0x000000ff05077287 */ /* 0x000fc40008000000 */
[----:B------:R-:W-:Y:S02]  /*1d10*/  UIADD3.X UR15, UPT, UPT, URZ, UR27, URZ, UP1, !UPT ;  /* 0x0000001bff0f7290 */ /* 0x000fe40008ffe4ff */
[----:B------:R-:W-:Y:S01]  /*1d20*/  ULEA UR5, UR7, UR6, 0x3 ;  /* 0x0000000607057291 */ /* 0x000fe2000f8e18ff */
[----:B------:R-:W-:Y:S01]  /*1d30*/  LOP3.LUT R12, R12, UR8, RZ, 0x3c, !PT ;  /* 0x000000080c0c7c12 */ /* 0x000fe2000f8e3cff */
[----:B------:R-:W-:Y:S02]  /*1d40*/  USHF.L.U32 UR8, UR4, 0xd, URZ ;  /* 0x0000000d04087899 */ /* 0x000fe400080006ff */
[----:B------:R-:W-:Y:S01]  /*1d50*/  UIADD3 UR4, UP0, UPT, UR26, 0x180, URZ ;  /* 0x000001801a047890 */ /* 0x000fe2000ff1e0ff */
[----:B-1----:R-:W-:Y:S01]  /*1d60*/  SHF.L.U32 R0, R12, 0x1f, RZ ;  /* 0x0000001f0c007819 */ /* 0x002fe200000006ff */
[----:B------:R-:W-:Y:S02]  /*1d70*/  ULEA UR32, UR22, UR8, 0x2 ;  /* 0x0000000816207291 */ /* 0x000fe4000f8e10ff */
[----:B------:R-:W-:Y:S01]  /*1d80*/  UPRMT UR13, URZ, 0x5410, UR21 ;  /* 0x00005410ff0d7896 */ /* 0x000fe20008000015 */
[----:B------:R3:W4:Y:S01]  /*1d90*/  SYNCS.PHASECHK.TRANS64.TRYWAIT P0, [UR5+0x28], R0 ;  /* 0x00002800ff0075a7 */ /* 0x0007220008001105 */
[----:B------:R-:W-:-:S02]  /*1da0*/  UIADD3 UR32, UPT, UPT, UR6, 0x8400, UR32 ;  /* 0x0000840006207890 */ /* 0x000fc4000fffe020 */
[----:B------:R-:W-:Y:S02]  /*1db0*/  UIADD3 UR8, UPT, UPT, UR6, 0x12400, UR8 ;  /* 0x0001240006087890 */ /* 0x000fe4000fffe008 */
[----:B------:R-:W-:Y:S01]  /*1dc0*/  UIADD3.X UR5, UPT, UPT, URZ, UR27, URZ, UP0, !UPT ;  /* 0x0000001bff057290 */ /* 0x000fe200087fe4ff */
[----:B------:R-:W-:Y:S01]  /*1dd0*/  UMOV UR18, 0x0 ;  /* 0x0000000000127882 */ /* 0x000fe20000000000 */
[----:B------:R-:W-:Y:S01]  /*1de0*/  UMOV UR19, 0x10000000 ;  /* 0x1000000000137882 */ /* 0x000fe20000000000 */
[----:B------:R-:W-:Y:S01]  /*1df0*/  UMOV UR10, UR34 ;  /* 0x00000022000a7c82 */ /* 0x000fe20008000000 */
[----:B------:R-:W-:Y:S01]  /*1e00*/  UMOV UR12, UR36 ;  /* 0x00000024000c7c82 */ /* 0x000fe20008000000 */
[----:B------:R-:W-:Y:S01]  /*1e10*/  UMOV UR9, UR33 ;  /* 0x0000002100097c82 */ /* 0x000fe20008000000 */
[----:B------:R1:W-:Y:S03]  /*1e20*/  UTMALDG.3D.MULTICAST.2CTA [UR32], [UR14], UR13, desc[UR18] ;  /* 0x000012200e0073b4 */ /* 0x0003e6000821180d */
[----:B------:R2:W-:Y:S01]  /*1e30*/  UTMALDG.3D.2CTA [UR8], [UR4], desc[UR18] ;  /* 0x00001208040075b4 */ /* 0x0005e20008211000 */
[----:B-1----:R-:W-:Y:S01]  /*1e40*/  UIADD3 UR34, UPT, UPT, UR34, 0x20, URZ ;  /* 0x0000002022227890 */ /* 0x002fe2000fffe0ff */
[----:B------:R-:W-:Y:S01]  /*1e50*/  UMOV UR13, UR25 ;  /* 0x00000019000d7c82 */ /* 0x000fe20008000000 */
[----:B--2---:R-:W-:Y:S01]  /*1e60*/  UMOV UR4, UR7 ;  /* 0x0000000700047c82 */ /* 0x004fe20008000000 */
[----:B------:R-:W-:Y:S09]  /*1e70*/  BRA.U UP2, `(.L_x_31) ;  /* 0xfffffffd02487547 */ /* 0x000ff2000b83ffff */
.L_x_25:
[----:B------:R-:W-:Y:S01]  /*1e80*/  ULEA UR4, UR7, UR6, 0x3 ;  /* 0x0000000607047291 */ /* 0x000fe2000f8e18ff */
[----:B-1-3--:R-:W-:Y:S01]  /*1e90*/  SHF.L.U32 R0, R12, 0x1f, RZ ;  /* 0x0000001f0c007819 */ /* 0x00afe200000006ff */
[----:B------:R-:W-:Y:S01]  /*1ea0*/  @!P1 SYNCS.ARRIVE.TRANS64.A1T0 RZ, [UR6+0x98], RZ ;  /* 0x000098ffffff99a7 */ /* 0x000fe20008100006 */
[----:B------:R-:W-:-:S06]  /*1eb0*/  UISETP.GT.AND UP0, UPT, UR40, UR39, UPT ;  /* 0x000000272800728c */ /* 0x000fcc000bf04270 */
[----:B--2-4-:R1:W2:Y:S03]  /*1ec0*/  SYNCS.PHASECHK.TRANS64.TRYWAIT P0, [UR4+0x28], R0 ;  /* 0x00002800ff0075a7 */ /* 0x0142a60008001104 */
[----:B------:R-:W-:Y:S05]  /*1ed0*/  BRA.U !UP0, `(.L_x_32) ;  /* 0x0000000108c47547 */ /* 0x000fea000b800000 */
[----:B------:R-:W-:Y:S01]  /*1ee0*/  UIADD3 UR24, UPT, UPT, UR43, UR13, URZ ;  /* 0x0000000d2b187290 */ /* 0x000fe2000fffe0ff */
[----:B------:R-:W-:-:S11]  /*1ef0*/  UMOV UR4, UR7 ;  /* 0x0000000700047c82 */ /* 0x000fd60008000000 */
.L_x_38:
[----:B------:R-:W-:Y:S01]  /*1f00*/  ULEA UR17, UR4, UR6, 0x3 ;  /* 0x0000000604117291 */ /* 0x000fe2000f8e18ff */
[----:B--2---:R-:W-:Y:S01]  /*1f10*/  @P3 MOV R2, 0x8000 ;  /* 0x0000800000023802 */ /* 0x004fe20000000f00 */
[----:B--2-4-:R-:W-:Y:S10]  /*1f20*/  @P0 BRA `(.L_x_33) ;  /* 0x00000000000c0947 */ /* 0x014ff40003800000 */
[----:B------:R-:W-:-:S04]  /*1f30*/  SHF.L.U32 R3, R12, 0x1f, RZ ;  /* 0x0000001f0c037819 */ /* 0x000fc800000006ff */
[----:B------:R-:W2:Y:S02]  /*1f40*/  SYNCS.PHASECHK.TRANS64.TRYWAIT P0, [UR17+0x28], R3 ;  /* 0x00002803ff0075a7 */ /* 0x000ea40008001111 */
[----:B--2---:R-:W-:Y:S05]  /*1f50*/  @!P0 BRA `(.L_x_34) ;  /* 0x0000007000cc8947 */ /* 0x004fea0003800000 */
.L_x_33:
[----:B------:R2:W-:Y:S01]  /*1f60*/  @P3 SYNCS.ARRIVE.TRANS64 RZ, [UR17], R2 ;  /* 0x00000002ffff39a7 */ /* 0x0005e20008000011 */
[----:B------:R-:W-:-:S04]  /*1f70*/  ULOP3.LUT UR5, UR23, 0x2, URZ, 0xfc, !UPT ;  /* 0x0000000217057892 */ /* 0x000fc8000f8efcff */
[----:B------:R-:W-:-:S09]  /*1f80*/  UISETP.NE.AND UP0, UPT, UR5, 0x2, UPT ;  /* 0x000000020500788c */ /* 0x000fd2000bf05270 */
[----:B------:R-:W-:Y:S05]  /*1f90*/  BRA.U UP0, `(.L_x_35) ;  /* 0x0000000100047547 */ /* 0x000fea000b800000 */
[----:B------:R-:W-:Y:S05]  /*1fa0*/  BPT.TRAP 0x1 ;  /* 0x000000040000795c */ /* 0x000fea0000300000 */
.L_x_35:
[----:B------:R-:W-:Y:S04]  /*1fb0*/  BSSY.RECONVERGENT B0, `(.L_x_36) ;  /* 0x0000003000007945 */ /* 0x000fe80003800200 */
[----:B------:R-:W-:Y:S05]  /*1fc0*/  @!P2 BRA `(.L_x_37) ;  /* 0x000000000004a947 */ /* 0x000fea0003800000 */
[----:B------:R-:W-:Y:S05]  /*1fd0*/  BPT.TRAP 0x1 ;  /* 0x000000040000795c */ /* 0x000fea0000300000 */
.L_x_37:
[----:B------:R-:W-:Y:S05]  /*1fe0*/  BSYNC.RECONVERGENT B0 ;  /* 0x0000000000007941 */ /* 0x000fea0003800200 */
.L_x_36:
[----:B------:R-:W-:Y:S02]  /*1ff0*/  UIADD3 UR5, UPT, UPT, UR4, 0x1, URZ ;  /* 0x0000000104057890 */ /* 0x000fe4000fffe0ff */
[----:B------:R-:W-:Y:S02]  /*2000*/  USHF.L.U32 UR18, UR13, 0x5, URZ ;  /* 0x000000050d127899 */ /* 0x000fe400080006ff */
[----:B------:R-:W-:Y:S02]  /*2010*/  UISETP.NE.AND UP0, UPT, UR5, 0x5, UPT ;  /* 0x000000050500788c */ /* 0x000fe4000bf05270 */
[----:B------:R-:W-:Y:S02]  /*2020*/  ULOP3.LUT UR17, UR17, 0xfefffff8, URZ, 0xc0, !UPT ;  /* 0xfefffff811117892 */ /* 0x000fe4000f8ec0ff */
[----:B------:R-:W-:Y:S02]  /*2030*/  USEL UR8, URZ, 0x1, UP0 ;  /* 0x00000001ff087887 */ /* 0x000fe40008000000 */
[----:B------:R-:W-:-:S02]  /*2040*/  USEL UR7, UR5, URZ, UP0 ;  /* 0x000000ff05077287 */ /* 0x000fc40008000000 */
[----:B------:R-:W-:Y:S02]  /*2050*/  UIADD3 UR14, UP0, UPT, UR26, 0x180, URZ ;  /* 0x000001801a0e7890 */ /* 0x000fe4000ff1e0ff */
        /* <DEDUP_REMOVED lines=9> */
[----:B------:R-:W-:Y:S02]  /*20f0*/  UIADD3.X UR5, UPT, UPT, URZ, UR27, URZ, UP1, !UPT ;  /* 0x0000001bff057290 */ /* 0x000fe40008ffe4ff */
[----:B------:R-:W-:Y:S02]  /*2100*/  UIADD3 UR8, UPT, UPT, UR6, 0x12400, UR8 ;  /* 0x0001240006087890 */ /* 0x000fe4000fffe008 */
[----:B------:R-:W-:Y:S01]  /*2110*/  UIADD3.X UR15, UPT, UPT, URZ, UR27, URZ, UP0, !UPT ;  /* 0x0000001bff0f7290 */ /* 0x000fe200087fe4ff */
[----:B------:R-:W-:Y:S01]  /*2120*/  UMOV UR28, 0x0 ;  /* 0x00000000001c7882 */ /* 0x000fe20000000000 */
[----:B------:R-:W-:Y:S01]  /*2130*/  UMOV UR29, 0x10000000 ;  /* 0x10000000001d7882 */ /* 0x000fe20000000000 */
[----:B------:R-:W-:Y:S01]  /*2140*/  UMOV UR19, UR35 ;  /* 0x0000002300137c82 */ /* 0x000fe20008000000 */
[----:B------:R-:W-:Y:S01]  /*2150*/  UMOV UR20, UR36 ;  /* 0x0000002400147c82 */ /* 0x000fe20008000000 */
[----:B------:R-:W-:Y:S01]  /*2160*/  UMOV UR12, UR36 ;  /* 0x00000024000c7c82 */ /* 0x000fe20008000000 */
[----:B------:R1:W-:Y:S01]  /*2170*/  UTMALDG.3D.MULTICAST.2CTA [UR16], [UR4], UR10, desc[UR28] ;  /* 0x00001c10040073b4 */ /* 0x0003e2000821180a */
[----:B------:R-:W-:Y:S01]  /*2180*/  UMOV UR9, UR17 ;  /* 0x0000001100097c82 */ /* 0x000fe20008000000 */
[----:B------:R-:W-:-:S04]  /*2190*/  UIADD3 UR13, UPT, UPT, UR13, 0x1, URZ ;  /* 0x000000010d0d7890 */ /* 0x000fc8000fffe0ff */
[----:B------:R-:W-:Y:S01]  /*21a0*/  UISETP.NE.AND UP0, UPT, UR13, UR24, UPT ;  /* 0x000000180d00728c */ /* 0x000fe2000bf05270 */
[----:B-1----:R-:W-:Y:S01]  /*21b0*/  UMOV UR10, UR18 ;  /* 0x00000012000a7c82 */ /* 0x002fe20008000000 */
[----:B------:R-:W-:Y:S01]  /*21c0*/  UMOV UR4, UR7 ;  /* 0x0000000700047c82 */ /* 0x000fe20008000000 */
[----:B------:R3:W-:Y:S06]  /*21d0*/  UTMALDG.3D.2CTA [UR8], [UR14], desc[UR28] ;  /* 0x00001c080e0075b4 */ /* 0x0007ec0008211000 */
[----:B---3--:R-:W-:Y:S05]  /*21e0*/  BRA.U UP0, `(.L_x_38) ;  /* 0xfffffffd00447547 */ /* 0x008fea000b83ffff */
.L_x_32:
[C---:B------:R-:W-:Y:S01]  /*21f0*/  LEA R3, R11.reuse, UR6, 0x3 ;  /* 0x000000060b037c11 */ /* 0x040fe2000f8e18ff */
[----:B------:R-:W-:Y:S01]  /*2200*/  NOP ;  /* 0x0000000000007918 */ /* 0x000fe20000000000 */
[----:B-1----:R-:W-:Y:S02]  /*2210*/  SHF.L.U32 R0, R10, 0x1f, RZ ;  /* 0x0000001f0a007819 */ /* 0x002fe400000006ff */
[----:B------:R-:W-:Y:S02]  /*2220*/  LEA R5, R11, UR6, 0x4 ;  /* 0x000000060b057c11 */ /* 0x000fe4000f8e20ff */
[----:B--2-4-:R-:W1:Y:S02]  /*2230*/  SYNCS.PHASECHK.TRANS64.TRYWAIT P0, [R3+URZ+0xa0], R0 ;  /* 0x0000a000030075a7 */ /* 0x014e6400080011ff */
[----:B-1----:R-:W-:Y:S05]  /*2240*/  @!P0 BRA `(.L_x_39) ;  /* 0x0000007000288947 */ /* 0x002fea0003800000 */
.L_x_153:
[----:B------:R-:W2:Y:S01]  /*2250*/  LDS.128 R4, [R5+0x130] ;  /* 0x0001300005047984 */ /* 0x000ea20000000c00 */
[----:B------:R-:W-:Y:S01]  /*2260*/  UISETP.GE.AND UP0, UPT, UR45, 0x1, UPT ;  /* 0x000000012d00788c */ /* 0x000fe2000bf06270 */
[----:B------:R-:W-:Y:S01]  /*2270*/  @!PT LDS RZ, [RZ] ;  /* 0x00000000fffff984 */ /* 0x000fe20000000800 */
[----:B------:R-:W-:Y:S01]  /*2280*/  @!PT LDS RZ, [RZ] ;  /* 0x00000000fffff984 */ /* 0x000fe20000000800 */
[----:B------:R-:W-:Y:S01]  /*2290*/  @!PT LDS RZ, [RZ] ;  /* 0x00000000fffff984 */ /* 0x000fe20000000800 */
[----:B------:R-:W-:Y:S01]  /*22a0*/  @!PT LDS RZ, [RZ] ;  /* 0x00000000fffff984 */ /* 0x000fe20000000800 */
[----:B------:R3:W-:Y:S06]  /*22b0*/  MEMBAR.ALL.CTA ;  /* 0x0000000000007992 */ /* 0x0007ec0000008000 */
[----:B---3--:R-:W3:Y:S01]  /*22c0*/  FENCE.VIEW.ASYNC.S ;  /* 0x00000000000073c6 */ /* 0x008ee20000000000 */
[----:B--2---:R-:W-:-:S13]  /*22d0*/  LOP3.LUT P0, RZ, R6, 0x1, RZ, 0xc0, !PT ;  /* 0x0000000106ff7812 */ /* 0x004fda000780c0ff */
[----:B---3--:R-:W-:Y:S01]  /*22e0*/  VOTEU.ANY UP1, P0 ;  /* 0x0000000000ff7886 */ /* 0x008fe20000020100 */
[----:B------:R-:W-:-:S13]  /*22f0*/  PLOP3.LUT P0, PT, PT, PT, UP1, 0x80, 0x8 ;  /* 0x000000000008781c */ /* 0x000fda0003f0f018 */
[----:B-1----:R-:W-:Y:S02]  /*2300*/  @P0 LOP3.LUT R0, R5, 0xffff, RZ, 0xc0, !PT ;  /* 0x0000ffff05000812 */ /* 0x002fe400078ec0ff */
[----:B------:R-:W-:Y:S02]  /*2310*/  @P0 MOV R2, R4 ;  /* 0x0000000400020202 */ /* 0x000fe40000000f00 */
[----:B------:R-:W-:Y:S01]  /*2320*/  @P0 R2UR UR5, R0 ;  /* 0x00000000000502ca */ /* 0x000fe200000e0000 */
[----:B------:R-:W-:Y:S01]  /*2330*/  VIADD R0, R3, 0xb0 ;  /* 0x000000b003007836 */ /* 0x000fe20000000000 */
[----:B------:R-:W-:Y:S02]  /*2340*/  @P0 SHF.R.U32.HI R4, RZ, 0x10, R5 ;  /* 0x00000010ff040819 */ /* 0x000fe40000011605 */
[----:B------:R-:W-:Y:S02]  /*2350*/  @P0 R2UR UR8, R2 ;  /* 0x00000000020802ca */ /* 0x000fe400000e0000 */
[----:B------:R-:W-:-:S02]  /*2360*/  PRMT R0, RZ, 0x654, R0 ;  /* 0x00000654ff007816 */ /* 0x000fc40000000000 */
[----:B------:R-:W-:Y:S02]  /*2370*/  @P0 R2UR UR4, R4 ;  /* 0x00000000040402ca */ /* 0x000fe400000e0000 */
[----:B------:R1:W-:Y:S03]  /*2380*/  SYNCS.ARRIVE.TRANS64.RED.A1T0 RZ, [R0+URZ], RZ ;  /* 0x000000ff00ff79a7 */ /* 0x0003e600081004ff */
[----:B------:R-:W-:-:S04]  /*2390*/  @UP1 UMOV UR30, UR5 ;  /* 0x00000005001e1c82 */ /* 0x000fc80008000000 */
[----:B------:R-:W-:-:S04]  /*23a0*/  @UP1 UMOV UR31, UR8 ;  /* 0x00000008001f1c82 */ /* 0x000fc80008000000 */
[----:B------:R-:W-:Y:S01]  /*23b0*/  @UP1 UMOV UR36, UR4 ;  /* 0x0000000400241c82 */ /* 0x000fe20008000000 */
[----:B------:R-:W-:Y:S05]  /*23c0*/  BRA.U !UP0, `(.L_x_40) ;  /* 0x0000000108d47547 */ /* 0x000fea000b800000 */
[----:B------:R-:W2:Y:S01]  /*23d0*/  LDCU.128 UR12, c[0x0][0xb10] ;  /* 0x00016200ff0c77ac */ /* 0x000ea20008000c00 */
[----:B------:R-:W3:Y:S01]  /*23e0*/  LDCU UR24, c[0x0][0xb20] ;  /* 0x00016400ff1877ac */ /* 0x000ee20008000800 */
[----:B------:R-:W4:Y:S01]  /*23f0*/  LDCU UR20, c[0x0][0xb0c] ;  /* 0x00016180ff1477ac */ /* 0x000f220008000800 */
[----:B------:R-:W1:Y:S01]  /*2400*/  LDCU.64 UR10, c[0x0][0xb28] ;  /* 0x00016500ff0a77ac */ /* 0x000e620008000a00 */
[----:B------:R-:W-:Y:S02]  /*2410*/  UISETP.NE.AND UP3, UPT, UR45, 0x1, UPT ;  /* 0x000000012d00788c */ /* 0x000fe4000bf65270 */
[----:B--2---:R-:W-:Y:S02]  /*2420*/  UIMAD.WIDE.U32 UR8, UR37, UR15, URZ ;  /* 0x0000000f250872a5 */ /* 0x004fe4000f8e00ff */
[----:B------:R-:W-:Y:S02]  /*2430*/  UIMAD.WIDE.U32 UR4, UR38, UR12, URZ ;  /* 0x0000000c260472a5 */ /* 0x000fe4000f8e00ff */
[----:B------:R-:W-:-:S02]  /*2440*/  UISETP.NE.AND UP0, UPT, UR14, 0x1, UPT ;  /* 0x000000010e00788c */ /* 0x000fc4000bf05270 */
[----:B------:R-:W-:Y:S01]  /*2450*/  UIMAD.WIDE.U32 UR28, UR30, UR15, URZ ;  /* 0x0000000f1e1c72a5 */ /* 0x000fe2000f8e00ff */
[----:B------:R-:W-:Y:S02]  /*2460*/  UMOV UR8, UR9 ;  /* 0x0000000900087c82 */ /* 0x000fe40008000000 */
[----:B------:R-:W-:Y:S01]  /*2470*/  UMOV UR4, UR5 ;  /* 0x0000000500047c82 */ /* 0x000fe20008000000 */
[----:B---3--:R-:W-:Y:S02]  /*2480*/  USHF.R.U32.HI UR8, URZ, UR24, UR8 ;  /* 0x00000018ff087299 */ /* 0x008fe40008011608 */
[----:B----4-:R-:W-:Y:S02]  /*2490*/  UISETP.NE.AND UP2, UPT, UR20, 0x1, UPT ;  /* 0x000000011400788c */ /* 0x010fe4000bf45270 */
[----:B------:R-:W-:Y:S02]  /*24a0*/  USHF.R.U32.HI UR4, URZ, UR13, UR4 ;  /* 0x0000000dff047299 */ /* 0x000fe40008011604 */
[----:B------:R-:W-:-:S02]  /*24b0*/  USEL UR5, UR37, UR8, !UP0 ;  /* 0x0000000825057287 */ /* 0x000fc4000c000000 */
[----:B------:R-:W-:Y:S02]  /*24c0*/  USEL UR8, UR38, UR4, !UP2 ;  /* 0x0000000426087287 */ /* 0x000fe4000d000000 */
[----:B-1----:R-:W-:Y:S01]  /*24d0*/  UIMAD.WIDE.U32 UR16, UR5, UR10, URZ ;  /* 0x0000000a051072a5 */ /* 0x002fe2000f8e00ff */
[----:B------:R-:W-:Y:S01]  /*24e0*/  UMOV UR4, UR29 ;  /* 0x0000001d00047c82 */ /* 0x000fe20008000000 */
[----:B------:R-:W-:Y:S02]  /*24f0*/  UIMAD.WIDE.U32 UR18, UR31, UR12, URZ ;  /* 0x0000000c1f1272a5 */ /* 0x000fe4000f8e00ff */
[----:B------:R-:W-:-:S03]  /*2500*/  UIMAD.WIDE.U32 UR28, UR8, UR10, URZ ;  /* 0x0000000a081c72a5 */ /* 0x000fc6000f8e00ff */
[----:B------:R-:W-:Y:S01]  /*2510*/  UMOV UR16, UR17 ;  /* 0x0000001100107c82 */ /* 0x000fe20008000000 */
[----:B------:R-:W-:Y:S02]  /*2520*/  USHF.R.U32.HI UR4, URZ, UR24, UR4 ;  /* 0x00000018ff047299 */ /* 0x000fe40008011604 */
[----:B------:R-:W-:Y:S01]  /*2530*/  @UP3 USHF.R.U32.HI UR5, URZ, UR11, UR16 ;  /* 0x0000000bff053299 */ /* 0x000fe20008011610 */
[----:B------:R-:W-:Y:S01]  /*2540*/  UMOV UR18, UR19 ;  /* 0x0000001300127c82 */ /* 0x000fe20008000000 */
[----:B------:R-:W-:Y:S01]  /*2550*/  UMOV UR28, UR29 ;  /* 0x0000001d001c7c82 */ /* 0x000fe20008000000 */
[----:B------:R-:W-:Y:S02]  /*2560*/  USHF.R.U32.HI UR13, URZ, UR13, UR18 ;  /* 0x0000000dff0d7299 */ /* 0x000fe40008011612 */
[----:B------:R-:W-:Y:S02]  /*2570*/  USEL UR4, UR30, UR4, !UP0 ;  /* 0x000000041e047287 */ /* 0x000fe4000c000000 */
[----:B------:R-:W-:-:S02]  /*2580*/  @UP3 USHF.R.U32.HI UR8, URZ, UR11, UR28 ;  /* 0x0000000bff083299 */ /* 0x000fc4000801161c */
[----:B------:R-:W-:Y:S02]  /*2590*/  UIMAD UR9, UR45, UR5, URZ ;  /* 0x000000052d0972a4 */ /* 0x000fe4000f8e02ff */
[----:B------:R-:W-:Y:S02]  /*25a0*/  USEL UR5, UR31, UR13, !UP2 ;  /* 0x0000000d1f057287 */ /* 0x000fe4000d000000 */
[----:B------:R-:W-:Y:S02]  /*25b0*/  UIMAD UR12, UR45, UR8, URZ ;  /* 0x000000082d0c72a4 */ /* 0x000fe4000f8e02ff */
[----:B------:R-:W-:Y:S02]  /*25c0*/  UISETP.GE.AND UP0, UPT, UR4, UR9, UPT ;  /* 0x000000090400728c */ /* 0x000fe4000bf06270 */
[----:B------:R-:W-:Y:S02]  /*25d0*/  UIMAD.WIDE.U32 UR16, UR4, UR10, URZ ;  /* 0x0000000a041072a5 */ /* 0x000fe4000f8e00ff */
[----:B------:R-:W-:-:S02]  /*25e0*/  UISETP.GE.OR UP0, UPT, UR5, UR12, UP0 ;  /* 0x0000000c0500728c */ /* 0x000fc40008706670 */
        /* <DEDUP_REMOVED lines=19> */
.L_x_40:
[----:B------:R-:W2:Y:S02]  /*2720*/  LDCU UR4, c[0x0][0xb30] ;  /* 0x00016600ff0477ac */ /* 0x000ea40008000800 */
[----:B--2---:R-:W-:-:S09]  /*2730*/  UISETP.NE.AND UP0, UPT, UR4, 0x1, UPT ;  /* 0x000000010400788c */ /* 0x004fd2000bf05270 */
[----:B------:R-:W-:Y:S05]  /*2740*/  BRA.U UP0, `(.L_x_41) ;  /* 0x0000000100447547 */ /* 0x000fea000b800000 */
[----:B------:R-:W2:Y:S01]  /*2750*/  LDCU.128 UR12, c[0x0][0xb10] ;  /* 0x00016200ff0c77ac */ /* 0x000ea20008000c00 */
[----:B------:R-:W3:Y:S01]  /*2760*/  LDCU UR10, c[0x0][0xb0c] ;  /* 0x00016180ff0a77ac */ /* 0x000ee20008000800 */
[----:B------:R-:W4:Y:S01]  /*2770*/  LDCU UR11, c[0x0][0xb20] ;  /* 0x00016400ff0b77ac */ /* 0x000f220008000800 */
[----:B--2---:R-:W-:Y:S02]  /*2780*/  UIMAD.WIDE.U32 UR8, UR31, UR12, URZ ;  /* 0x0000000c1f0872a5 */ /* 0x004fe4000f8e00ff */
[----:B------:R-:W-:Y:S02]  /*2790*/  UIMAD.WIDE.U32 UR4, UR30, UR15, URZ ;  /* 0x0000000f1e0472a5 */ /* 0x000fe4000f8e00ff */
[----:B---3--:R-:W-:Y:S02]  /*27a0*/  UISETP.NE.AND UP2, UPT, UR10, 0x1, UPT ;  /* 0x000000010a00788c */ /* 0x008fe4000bf45270 */
[----:B------:R-:W-:Y:S01]  /*27b0*/  UISETP.NE.AND UP0, UPT, UR14, 0x1, UPT ;  /* 0x000000010e00788c */ /* 0x000fe2000bf05270 */
[----:B------:R-:W-:-:S02]  /*27c0*/  UMOV UR8, UR9 ;  /* 0x0000000900087c82 */ /* 0x000fc40008000000 */
[----:B------:R-:W-:Y:S01]  /*27d0*/  UMOV UR4, UR5 ;  /* 0x0000000500047c82 */ /* 0x000fe20008000000 */
[----:B------:R-:W-:Y:S02]  /*27e0*/  USHF.R.U32.HI UR13, URZ, UR13, UR8 ;  /* 0x0000000dff0d7299 */ /* 0x000fe40008011608 */
[----:B----4-:R-:W-:Y:S02]  /*27f0*/  USHF.R.U32.HI UR4, URZ, UR11, UR4 ;  /* 0x0000000bff047299 */ /* 0x010fe40008011604 */
[----:B------:R-:W-:Y:S02]  /*2800*/  USEL UR5, UR31, UR13, !UP2 ;  /* 0x0000000d1f057287 */ /* 0x000fe4000d000000 */
[----:B------:R-:W-:-:S04]  /*2810*/  USEL UR4, UR30, UR4, !UP0 ;  /* 0x000000041e047287 */ /* 0x000fc8000c000000 */
[----:B------:R-:W-:Y:S02]  /*2820*/  UIADD3 UR8, UPT, UPT, UR5, -UR4, URZ ;  /* 0x8000000405087290 */ /* 0x000fe4000fffe0ff */
[----:B------:R-:W-:Y:S02]  /*2830*/  UIADD3 UR4, UPT, UPT, -UR5, UR4, URZ ;  /* 0x0000000405047290 */ /* 0x000fe4000fffe1ff */
[----:B------:R-:W-:Y:S02]  /*2840*/  UIMAD UR30, UR8, UR14, UR30 ;  /* 0x0000000e081e72a4 */ /* 0x000fe4000f8e021e */
[----:B------:R-:W-:-:S12]  /*2850*/  UIMAD UR31, UR4, UR10, UR31 ;  /* 0x0000000a041f72a4 */ /* 0x000fd8000f8e021f */
.L_x_41:
[----:B------:R-:W-:Y:S01]  /*2860*/  VIADD R11, R11, 0x1 ;  /* 0x000000010b0b7836 */ /* 0x000fe20000000000 */
[----:B------:R-:W-:Y:S01]  /*2870*/  R2UR UR4, R58 ;  /* 0x000000003a0472ca */ /* 0x000fe200000e0000 */
[----:B------:R-:W-:Y:S01]  /*2880*/  UIADD3 UR24, UPT, UPT, UR30, UR63, URZ ;  /* 0x0000003f1e187290 */ /* 0x000fe2000fffe0ff */
[----:B------:R-:W-:Y:S02]  /*2890*/  PLOP3.LUT P1, PT, PT, PT, PT, 0x80, 0x8 ;  /* 0x000000000008781c */ /* 0x000fe40003f2f070 */
[----:B------:R-:W-:-:S04]  /*28a0*/  ISETP.NE.AND P0, PT, R11, 0x2, PT ;  /* 0x000000020b00780c */ /* 0x000fc80003f05270 */
[----:B------:R-:W-:Y:S02]  /*28b0*/  SEL R3, RZ, 0x1, P0 ;  /* 0x00000001ff037807 */ /* 0x000fe40000000000 */
[----:B------:R-:W-:Y:S02]  /*28c0*/  SEL R11, R11, RZ, P0 ;  /* 0x000000ff0b0b7207 */ /* 0x000fe40000000000 */
[----:B------:R-:W-:Y:S01]  /*28d0*/  LOP3.LUT R10, R10, R3, RZ, 0x3c, !PT ;  /* 0x000000030a0a7212 */ /* 0x000fe200078e3cff */
[----:B------:R-:W-:Y:S01]  /*28e0*/  UIADD3 UR20, UPT, UPT, UR31, UR4, URZ ;  /* 0x000000041f147290 */ /* 0x000fe2000fffe0ff */
[----:B------:R-:W-:Y:S11]  /*28f0*/  BRA.U UP1, `(.L_x_42) ;  /* 0xfffffff101287547 */ /* 0x000ff6000b83ffff */
[----:B------:R-:W-:Y:S01]  /*2900*/  UIADD3 UR8, UPT, UPT, UR6, 0x28, URZ ;  /* 0x0000002806087890 */ /* 0x000fe2000fffe0ff */
[----:B------:R-:W-:-:S03]  /*2910*/  SHF.L.U32 R3, R12, 0x1f, RZ ;  /* 0x0000001f0c037819 */ /* 0x000fc600000006ff */
[----:B------:R-:W-:-:S09]  /*2920*/  ULEA UR4, UR7, UR8, 0x3 ;  /* 0x0000000807047291 */ /* 0x000fd2000f8e18ff */
[----:B------:R-:W2:Y:S02]  /*2930*/  SYNCS.PHASECHK.TRANS64.TRYWAIT P0, [UR4], R3 ;  /* 0x00000003ff0075a7 */ /* 0x000ea40008001104 */
[----:B--2---:R-:W-:Y:S05]  /*2940*/  @!P0 BRA `(.L_x_43) ;  /* 0x00000068007c8947 */ /* 0x004fea0003800000 */
.L_x_155:
[----:B------:R-:W-:-:S04]  /*2950*/  UIADD3 UR4, UPT, UPT, UR7, 0x1, URZ ;  /* 0x0000000107047890 */ /* 0x000fc8000fffe0ff */
[----:B------:R-:W-:-:S04]  /*2960*/  UISETP.NE.AND UP0, UPT, UR4, 0x5, UPT ;  /* 0x000000050400788c */ /* 0x000fc8000bf05270 */
[----:B------:R-:W-:Y:S02]  /*2970*/  USEL UR6, URZ, 0x1, UP0 ;  /* 0x00000001ff067887 */ /* 0x000fe40008000000 */
[----:B------:R-:W-:-:S04]  /*2980*/  USEL UR4, UR4, URZ, UP0 ;  /* 0x000000ff04047287 */ /* 0x000fc80008000000 */
[----:B------:R-:W-:Y:S01]  /*2990*/  ULEA UR5, UR4, UR8, 0x3 ;  /* 0x0000000804057291 */ /* 0x000fe2000f8e18ff */
[----:B------:R-:W-:-:S04]  /*29a0*/  LOP3.LUT R2, R12, UR6, RZ, 0x3c, !PT ;  /* 0x000000060c027c12 */ /* 0x000fc8000f8e3cff */
[----:B-1----:R-:W-:-:S04]  /*29b0*/  SHF.L.U32 R3, R2, 0x1f, RZ ;  /* 0x0000001f02037819 */ /* 0x002fc800000006ff */
[----:B------:R-:W1:Y:S02]  /*29c0*/  SYNCS.PHASECHK.TRANS64.TRYWAIT P0, [UR5], R3 ;  /* 0x00000003ff0075a7 */ /* 0x000e640008001105 */
[----:B-1----:R-:W-:Y:S05]  /*29d0*/  @!P0 BRA `(.L_x_44) ;  /* 0x0000006800708947 */ /* 0x002fea0003800000 */
.L_x_157:
        /* <DEDUP_REMOVED lines=9> */
.L_x_159:
        /* <DEDUP_REMOVED lines=9> */
.L_x_161:
[----:B------:R-:W-:-:S04]  /*2b00*/  UIADD3 UR4, UPT, UPT, UR4, 0x1, URZ ;  /* 0x0000000104047890 */ /* 0x000fc8000fffe0ff */
[----:B------:R-:W-:-:S04]  /*2b10*/  UISETP.NE.AND UP0, UPT, UR4, 0x5, UPT ;  /* 0x000000050400788c */ /* 0x000fc8000bf05270 */
[----:B------:R-:W-:Y:S02]  /*2b20*/  USEL UR5, URZ, 0x1, UP0 ;  /* 0x00000001ff057887 */ /* 0x000fe40008000000 */
[----:B------:R-:W-:-:S04]  /*2b30*/  USEL UR4, UR4, URZ, UP0 ;  /* 0x000000ff04047287 */ /* 0x000fc80008000000 */
[----:B------:R-:W-:Y:S01]  /*2b40*/  ULEA UR4, UR4, UR8, 0x3 ;  /* 0x0000000804047291 */ /* 0x000fe2000f8e18ff */
[----:B-1----:R-:W-:-:S04]  /*2b50*/  LOP3.LUT R3, R2, UR5, RZ, 0x3c, !PT ;  /* 0x0000000502037c12 */ /* 0x002fc8000f8e3cff */
[----:B------:R-:W-:Y:S01]  /*2b60*/  SHF.L.U32 R3, R3, 0x1f, RZ ;  /* 0x0000001f03037819 */ /* 0x000fe200000006ff */
[----:B------:R-:W-:-:S07]  /*2b70*/  IMAD.U32 R0, RZ, RZ, UR4 ;  /* 0x00000004ff007e24 */ /* 0x000fce000f8e00ff */
.L_x_47:
[----:B-1----:R1:W2:Y:S02]  /*2b80*/  SYNCS.PHASECHK.TRANS64.TRYWAIT P0, [R0+URZ], R3 ;  /* 0x00000003000075a7 */ /* 0x0022a400080011ff */
[----:B--2---:R-:W-:Y:S05]  /*2b90*/  @!P0 NANOSLEEP.SYNCS 0x989680 ;  /* 0x009896800000895d */ /* 0x004fea0003900000 */
[----:B------:R-:W2:Y:S02]  /*2ba0*/  @!P0 SYNCS.PHASECHK.TRANS64 P0, [R0+URZ], R3 ;  /* 0x00000003000085a7 */ /* 0x000ea400080010ff */
[----:B--2---:R-:W-:Y:S05]  /*2bb0*/  @P0 EXIT ;  /* 0x000000000000094d */ /* 0x004fea0003800000 */
[----:B------:R-:W-:Y:S05]  /*2bc0*/  BRA `(.L_x_47) ;  /* 0xfffffffc00ec7947 */ /* 0x000fea000383ffff */
.L_x_22:
[----:B------:R-:W-:-:S04]  /*2bd0*/  UISETP.NE.AND UP0, UPT, UR47, URZ, UPT ;  /* 0x000000ff2f00728c */ /* 0x000fc8000bf05270 */
[----:B------:R-:W-:-:S09]  /*2be0*/  UISETP.NE.OR UP0, UPT, UR25, 0x1, UP0 ;  /* 0x000000011900788c */ /* 0x000fd20008705670 */
[----:B------:R-:W-:Y:S05]  /*2bf0*/  BRA.U UP0, `(.L_x_48) ;  /* 0x0000000500487547 */ /* 0x000fea000b800000 */
[----:B------:R-:W-:Y:S01]  /*2c00*/  ISETP.GE.U32.AND P2, PT, R0, 0x4, PT ;  /* 0x000000040000780c */ /* 0x000fe20003f46070 */
[----:B------:R-:W-:Y:S01]  /*2c10*/  IMAD.MOV.U32 R12, RZ, RZ, 0x1 ;  /* 0x00000001ff0c7424 */ /* 0x000fe200078e00ff */
[----:B------:R-:W-:Y:S02]  /*2c20*/  CS2R R10, SRZ ;  /* 0x00000000000a7805 */ /* 0x000fe4000001ff00 */
[----:B------:R-:W-:Y:S01]  /*2c30*/  CS2R R8, SRZ ;  /* 0x0000000000087805 */ /* 0x000fe2000001ff00 */
[----:B------:R-:W-:Y:S01]  /*2c40*/  UMOV UR6, 0x400 ;  /* 0x0000040000067882 */ /* 0x000fe20000000000 */
[----:B------:R-:W-:Y:S01]  /*2c50*/  UMOV UR5, URZ ;  /* 0x000000ff00057c82 */ /* 0x000fe20008000000 */
[----:B------:R-:W-:-:S12]  /*2c60*/  ULEA UR6, UR47, UR6, 0x18 ;  /* 0x000000062f067291 */ /* 0x000fd8000f8ec0ff */
.L_x_52:
[----:B------:R-:W-:Y:S02]  /*2c70*/  LEA R2, R8, UR6, 0x3 ;  /* 0x0000000608027c11 */ /* 0x000fe4000f8e18ff */
[----:B------:R-:W-:-:S03]  /*2c80*/  SHF.L.U32 R5, R9, 0x1f, RZ ;  /* 0x0000001f09057819 */ /* 0x000fc600000006ff */
[----:B------:R-:W-:Y:S01]  /*2c90*/  VIADD R4, R2, 0x110 ;  /* 0x0000011002047836 */ /* 0x000fe20000000000 */
[----:B------:R-:W1:Y:S02]  /*2ca0*/  SYNCS.PHASECHK.TRANS64.TRYWAIT P0, [R2+URZ+0x100], R5 ;  /* 0x00010005020075a7 */ /* 0x000e6400080011ff */
[----:B-1----:R-:W-:Y:S05]  /*2cb0*/  @!P0 BRA `(.L_x_49) ;  /* 0x0000006800008947 */ /* 0x002fea0003800000 */
.L_x_162:
[----:B------:R-:W-:Y:S01]  /*2cc0*/  ULEA UR4, UR5, UR6, 0x3 ;  /* 0x0000000605047291 */ /* 0x000fe2000f8e18ff */
[----:B------:R-:W-:Y:S02]  /*2cd0*/  PRMT R4, RZ, 0x654, R4 ;  /* 0x00000654ff047816 */ /* 0x000fe40000000004 */
[----:B-1----:R-:W-:Y:S01]  /*2ce0*/  SHF.L.U32 R5, R12, 0x1f, RZ ;  /* 0x0000001f0c057819 */ /* 0x002fe200000006ff */
[----:B------:R-:W-:Y:S01]  /*2cf0*/  UIADD3 UR7, UPT, UPT, UR4, 0xa0, URZ ;  /* 0x000000a004077890 */ /* 0x000fe2000fffe0ff */
[----:B------:R1:W-:Y:S05]  /*2d00*/  SYNCS.ARRIVE.TRANS64.RED.A1T0 RZ, [R4+URZ], RZ ;  /* 0x000000ff04ff79a7 */ /* 0x0003ea00081004ff */
[----:B------:R-:W-:Y:S01]  /*2d10*/  IMAD.U32 R7, RZ, RZ, UR7 ;  /* 0x00000007ff077e24 */ /* 0x000fe2000f8e00ff */
[----:B------:R-:W2:Y:S04]  /*2d20*/  SYNCS.PHASECHK.TRANS64.TRYWAIT P0, [UR4+0xb0], R5 ;  /* 0x0000b005ff0075a7 */ /* 0x000ea80008001104 */
[----:B------:R-:W-:Y:S01]  /*2d30*/  PRMT R6, R0, 0x654, R7 ;  /* 0x0000065400067816 */ /* 0x000fe20000000007 */
[----:B-1----:R-:W-:Y:S01]  /*2d40*/  @!P2 IMAD.MOV.U32 R4, RZ, RZ, 0x10 ;  /* 0x00000010ff04a424 */ /* 0x002fe200078e00ff */
[----:B--2---:R-:W-:Y:S06]  /*2d50*/  @!P0 BRA `(.L_x_50) ;  /* 0x0000006400ec8947 */ /* 0x004fec0003800000 */
.L_x_164:
[----:B------:R-:W-:Y:S01]  /*2d60*/  ULEA UR8, UR5, UR6, 0x4 ;  /* 0x0000000605087291 */ /* 0x000fe2000f8e20ff */
[----:B------:R-:W-:Y:S01]  /*2d70*/  SEL R3, R6, R3, !P2 ;  /* 0x0000000306037207 */ /* 0x000fe20005000000 */
[----:B------:R-:W-:Y:S01]  /*2d80*/  UIADD3 UR9, UPT, UPT, UR4, 0xa0, URZ ;  /* 0x000000a004097890 */ /* 0x000fe2000fffe0ff */
[----:B-1----:R-:W-:Y:S01]  /*2d90*/  LEA R2, R11, UR6, 0x3 ;  /* 0x000000060b027c11 */ /* 0x002fe2000f8e18ff */
[----:B------:R-:W-:Y:S01]  /*2da0*/  UIADD3 UR8, UPT, UPT, UR8, 0x130, URZ ;  /* 0x0000013008087890 */ /* 0x000fe2000fffe0ff */
[----:B------:R-:W-:Y:S01]  /*2db0*/  SHF.L.U32 R5, R10, 0x1f, RZ ;  /* 0x0000001f0a057819 */ /* 0x000fe200000006ff */
[----:B------:R1:W-:Y:S01]  /*2dc0*/  @!P2 SYNCS.ARRIVE.TRANS64.RED RZ, [R3+URZ], R4 ;  /* 0x0000000403ffa9a7 */ /* 0x0003e200080004ff */
[----:B------:R-:W-:Y:S01]  /*2dd0*/  UIADD3 UR4, UPT, UPT, UR5, 0x1, URZ ;  /* 0x0000000105047890 */ /* 0x000fe2000fffe0ff */
[----:B------:R-:W-:-:S03]  /*2de0*/  VIADD R8, R8, 0x1 ;  /* 0x0000000108087836 */ /* 0x000fc60000000000 */
[----:B------:R-:W-:Y:S02]  /*2df0*/  UISETP.NE.AND UP0, UPT, UR4, 0x2, UPT ;  /* 0x000000020400788c */ /* 0x000fe4000bf05270 */
[----:B------:R-:W-:Y:S06]  /*2e00*/  UGETNEXTWORKID.BROADCAST [UR8], [UR9] ;  /* 0x00000000080073ca */ /* 0x000fec0008000100 */
[----:B------:R-:W-:Y:S01]  /*2e10*/  USEL UR7, URZ, 0x1, UP0 ;  /* 0x00000001ff077887 */ /* 0x000fe20008000000 */
[----:B------:R-:W-:Y:S01]  /*2e20*/  ISETP.NE.AND P0, PT, R8, 0x2, PT ;  /* 0x000000020800780c */ /* 0x000fe20003f05270 */
[----:B------:R-:W-:Y:S01]  /*2e30*/  USEL UR5, UR4, URZ, UP0 ;  /* 0x000000ff04057287 */ /* 0x000fe20008000000 */
[----:B------:R-:W2:Y:S03]  /*2e40*/  SYNCS.PHASECHK.TRANS64.TRYWAIT P1, [R2+URZ+0xa0], R5 ;  /* 0x0000a005020075a7 */ /* 0x000ea600080211ff */
[----:B------:R-:W-:Y:S01]  /*2e50*/  LOP3.LUT R12, R12, UR7, RZ, 0x3c, !PT ;  /* 0x000000070c0c7c12 */ /* 0x000fe2000f8e3cff */
[----:B-12---:R-:W-:Y:S07]  /*2e60*/  @!P1 BRA `(.L_x_51) ;  /* 0x0000006400c09947 */ /* 0x006fee0003800000 */
.L_x_165:
[C---:B------:R-:W-:Y:S01]  /*2e70*/  LEA R4, R11.reuse, UR6, 0x4 ;  /* 0x000000060b047c11 */ /* 0x040fe2000f8e20ff */
[----:B-1----:R-:W-:Y:S01]  /*2e80*/  VIADD R2, R2, 0xb0 ;  /* 0x000000b002027836 */ /* 0x002fe20000000000 */
[----:B------:R-:W-:Y:S01]  /*2e90*/  SEL R8, R8, RZ, P0 ;  /* 0x000000ff08087207 */ /* 0x000fe20000000000 */
[----:B------:R-:W-:-:S03]  /*2ea0*/  VIADD R11, R11, 0x1 ;  /* 0x000000010b0b7836 */ /* 0x000fc60000000000 */
[----:B------:R-:W1:Y:S01]  /*2eb0*/  LDS.128 R4, [R4+0x130] ;  /* 0x0001300004047984 */ /* 0x000e620000000c00 */
[----:B------:R-:W-:Y:S02]  /*2ec0*/  PRMT R2, RZ, 0x654, R2 ;  /* 0x00000654ff027816 */ /* 0x000fe40000000002 */
[C---:B------:R-:W-:Y:S01]  /*2ed0*/  ISETP.NE.AND P1, PT, R11.reuse, 0x2, PT ;  /* 0x000000020b00780c */ /* 0x040fe20003f25270 */
[----:B------:R-:W-:Y:S01]  /*2ee0*/  @!PT LDS RZ, [RZ] ;  /* 0x00000000fffff984 */ /* 0x000fe20000000800 */
[----:B------:R-:W-:Y:S01]  /*2ef0*/  @!PT LDS RZ, [RZ] ;  /* 0x00000000fffff984 */ /* 0x000fe20000000800 */
[----:B------:R-:W-:Y:S01]  /*2f00*/  @!PT LDS RZ, [RZ] ;  /* 0x00000000fffff984 */ /* 0x000fe20000000800 */
[----:B------:R-:W-:Y:S01]  /*2f10*/  @!PT LDS RZ, [RZ] ;  /* 0x00000000fffff984 */ /* 0x000fe20000000800 */
[----:B------:R2:W-:Y:S06]  /*2f20*/  MEMBAR.ALL.CTA ;  /* 0x0000000000007992 */ /* 0x0005ec0000008000 */
[----:B--2---:R-:W2:Y:S01]  /*2f30*/  FENCE.VIEW.ASYNC.S ;  /* 0x00000000000073c6 */ /* 0x004ea20000000000 */
[----:B------:R-:W-:Y:S01]  /*2f40*/  SEL R11, R11, RZ, P1 ;  /* 0x000000ff0b0b7207 */ /* 0x000fe20000800000 */
[----:B--2---:R2:W-:Y:S01]  /*2f50*/  SYNCS.ARRIVE.TRANS64.RED.A1T0 RZ, [R2+URZ], RZ ;  /* 0x000000ff02ff79a7 */ /* 0x0045e200081004ff */
[----:B-1----:R-:W-:-:S02]  /*2f60*/  LOP3.LUT P3, RZ, R6, 0x1, RZ, 0xc0, !PT ;  /* 0x0000000106ff7812 */ /* 0x002fc4000786c0ff */
[----:B------:R-:W-:-:S04]  /*2f70*/  SEL R5, RZ, 0x1, P1 ;  /* 0x00000001ff057807 */ /* 0x000fc80000800000 */
[----:B------:R-:W-:Y:S02]  /*2f80*/  LOP3.LUT R10, R10, R5, RZ, 0x3c, !PT ;  /* 0x000000050a0a7212 */ /* 0x000fe400078e3cff */
[----:B--2---:R-:W-:-:S04]  /*2f90*/  SEL R2, RZ, 0x1, P0 ;  /* 0x00000001ff027807 */ /* 0x004fc80000000000 */
[----:B------:R-:W-:Y:S01]  /*2fa0*/  LOP3.LUT R9, R9, R2, RZ, 0x3c, !PT ;  /* 0x0000000209097212 */ /* 0x000fe200078e3cff */
[----:B------:R-:W-:Y:S06]  /*2fb0*/  @P3 BRA `(.L_x_52) ;  /* 0xfffffffc002c3947 */ /* 0x000fec000383ffff */
[----:B------:R-:W-:Y:S01]  /*2fc0*/  ULEA UR4, UR5, UR6, 0x3 ;  /* 0x0000000605047291 */ /* 0x000fe2000f8e18ff */
[----:B------:R-:W-:-:S08]  /*2fd0*/  SHF.L.U32 R3, R12, 0x1f, RZ ;  /* 0x0000001f0c037819 */ /* 0x000fd000000006ff */
[----:B------:R-:W1:Y:S02]  /*2fe0*/  SYNCS.PHASECHK.TRANS64 P0, [UR4+0xb0], R3 ;  /* 0x0000b003ff0075a7 */ /* 0x000e640008001004 */
[----:B-1----:R-:W-:Y:S05]  /*2ff0*/  @P0 BRA `(.L_x_53) ;  /* 0x0000000000080947 */ /* 0x002fea0003800000 */
[----:B------:R-:W1:Y:S02]  /*3000*/  SYNCS.PHASECHK.TRANS64.TRYWAIT P0, [UR4+0xb0], R3 ;  /* 0x0000b003ff0075a7 */ /* 0x000e640008001104 */
[----:B-1----:R-:W-:Y:S05]  /*3010*/  @!P0 BRA `(.L_x_54) ;  /* 0x0000006400688947 */ /* 0x002fea0003800000 */
.L_x_53:
[----:B------:R-:W-:-:S04]  /*3020*/  UIADD3 UR7, UPT, UPT, UR5, 0x1, URZ ;  /* 0x0000000105077890 */ /* 0x000fc8000fffe0ff */
[----:B------:R-:W-:-:S04]  /*3030*/  UISETP.NE.AND UP0, UPT, UR7, 0x2, UPT ;  /* 0x000000020700788c */ /* 0x000fc8000bf05270 */
[----:B------:R-:W-:Y:S02]  /*3040*/  USEL UR8, URZ, 0x1, UP0 ;  /* 0x00000001ff087887 */ /* 0x000fe40008000000 */
[----:B------:R-:W-:-:S04]  /*3050*/  USEL UR7, UR7, URZ, UP0 ;  /* 0x000000ff07077287 */ /* 0x000fc80008000000 */
[----:B------:R-:W-:Y:S01]  /*3060*/  ULEA UR7, UR7, UR6, 0x3 ;  /* 0x0000000607077291 */ /* 0x000fe2000f8e18ff */
[----:B-1----:R-:W-:-:S04]  /*3070*/  LOP3.LUT R3, R12, UR8, RZ, 0x3c, !PT ;  /* 0x000000080c037c12 */ /* 0x002fc8000f8e3cff */
[----:B------:R-:W-:-:S04]  /*3080*/  SHF.L.U32 R0, R3, 0x1f, RZ ;  /* 0x0000001f03007819 */ /* 0x000fc800000006ff */
[----:B------:R-:W1:Y:S02]  /*3090*/  SYNCS.PHASECHK.TRANS64 P0, [UR7+0xb0], R0 ;  /* 0x0000b000ff0075a7 */ /* 0x000e640008001007 */
[----:B-1----:R-:W-:Y:S05]  /*30a0*/  @P0 EXIT ;  /* 0x000000000000094d */ /* 0x002fea0003800000 */
[----:B------:R-:W-:Y:S02]  /*30b0*/  SHF.L.U32 R3, R3, 0x1f, RZ ;  /* 0x0000001f03037819 */ /* 0x000fe400000006ff */
[----:B------:R-:W-:-:S07]  /*30c0*/  MOV R0, UR7 ;  /* 0x0000000700007c02 */ /* 0x000fce0008000f00 */
.L_x_55:
[----:B-1----:R1:W2:Y:S02]  /*30d0*/  SYNCS.PHASECHK.TRANS64.TRYWAIT P0, [R0+URZ+0xb0], R3 ;  /* 0x0000b003000075a7 */ /* 0x0022a400080011ff */
[----:B--2---:R-:W-:Y:S05]  /*30e0*/  @!P0 NANOSLEEP.SYNCS 0x989680 ;  /* 0x009896800000895d */ /* 0x004fea0003900000 */
[----:B------:R-:W2:Y:S02]  /*30f0*/  @!P0 SYNCS.PHASECHK.TRANS64 P0, [R0+URZ+0xb0], R3 ;  /* 0x0000b003000085a7 */ /* 0x000ea400080010ff */
[----:B--2---:R-:W-:Y:S05]  /*3100*/  @P0 EXIT ;  /* 0x000000000000094d */ /* 0x004fea0003800000 */
[----:B------:R-:W-:Y:S05]  /*3110*/  BRA `(.L_x_55) ;  /* 0xfffffffc00ec7947 */ /* 0x000fea000383ffff */
.L_x_48:
[----:B------:R-:W-:Y:S05]  /*3120*/  BRA.U UP4, `(.L_x_56) ;  /* 0x0000001104d87547 */ /* 0x000fea000b800000 */
[----:B------:R-:W-:Y:S01]  /*3130*/  UMOV UR4, 0x40 ;  /* 0x0000004000047882 */ /* 0x000fe20000000000 */
[----:B------:R-:W-:Y:S01]  /*3140*/  NOP ;  /* 0x0000000000007918 */ /* 0x000fe20000000000 */
[----:B------:R-:W-:Y:S01]  /*3150*/  ULEA UR5, UR47, UR4, 0x18 ;  /* 0x000000042f057291 */ /* 0x000fe2000f8ec0ff */
[----:B------:R-:W-:Y:S02]  /*3160*/  UMOV UR6, 0x400 ;  /* 0x0000040000067882 */ /* 0x000fe40000000000 */
[----:B------:R-:W-:-:S06]  /*3170*/  ULEA UR6, UR47, UR6, 0x18 ;  /* 0x000000062f067291 */ /* 0x000fcc000f8ec0ff */
[----:B------:R-:W1:Y:S02]  /*3180*/  LDS.U8 R0, [UR5+0x1c] ;  /* 0x00001c05ff007984 */ /* 0x000e640008000000 */
[----:B-1----:R-:W-:-:S13]  /*3190*/  ISETP.NE.AND P0, PT, R0, RZ, PT ;  /* 0x000000ff0000720c */ /* 0x002fda0003f05270 */
[----:B------:R-:W-:Y:S05]  /*31a0*/  @P0 BRA `(.L_x_57) ;  /* 0x0000000400080947 */ /* 0x000fea0003800000 */
[----:B------:R-:W-:Y:S02]  /*31b0*/  UISETP.NE.U32.AND UP1, UPT, UR48, 0x1, UPT ;  /* 0x000000013000788c */ /* 0x000fe4000bf25070 */
[----:B------:R-:W-:-:S07]  /*31c0*/  UIADD3 UR7, UPT, UPT, UR5, 0x8, URZ ;  /* 0x0000000805077890 */ /* 0x000fce000fffe0ff */
[----:B------:R-:W-:Y:S05]  /*31d0*/  BRA.U !UP1, `(.L_x_58) ;  /* 0x00000001099c7547 */ /* 0x000fea000b800000 */
[----:B------:R-:W-:Y:S01]  /*31e0*/  ELECT P0, URZ, PT ;  /* 0x0000000000ff782f */ /* 0x000fe20003800000 */
[----:B------:R-:W-:-:S12]  /*31f0*/  BSSY B0, `(.L_x_58) ;  /* 0x0000025000007945 */ /* 0x000fd80003800000 */
[----:B------:R-:W-:Y:S05]  /*3200*/  @!P0 BRA `(.L_x_59) ;  /* 0x00000000008c8947 */ /* 0x000fea0003800000 */
[----:B------:R-:W-:-:S05]  /*3210*/  UMOV UR4, 0x10 ;  /* 0x0000001000047882 */ /* 0x000fca0000000000 */
[----:B------:R-:W-:Y:S04]  /*3220*/  DEPBAR.LE SB1, 0x36 ;  /* 0x00009d800000791a */ /* 0x000fe80000000000 */
[----:B------:R-:W1:Y:S02]  /*3230*/  UTCATOMSWS.2CTA.FIND_AND_SET.ALIGN UP0, UR4, UR4 ;  /* 0x00000004000475e3 */ /* 0x000e640008200800 */
[----:B-1----:R-:W-:Y:S01]  /*3240*/  MOV R11, UR4 ;  /* 0x00000004000b7c02 */ /* 0x002fe20008000f00 */
[----:B------:R-:W-:Y:S06]  /*3250*/  BRA.U UP0, `(.L_x_60) ;  /* 0x0000000100187547 */ /* 0x000fec000b800000 */
.L_x_61:
[----:B------:R-:W-:Y:S05]  /*3260*/  NANOSLEEP 0x64 ;  /* 0x000000640000795d */ /* 0x000fea0003800000 */
[----:B------:R-:W-:-:S05]  /*3270*/  UMOV UR4, 0x10 ;  /* 0x0000001000047882 */ /* 0x000fca0000000000 */
[----:B------:R-:W-:Y:S04]  /*3280*/  DEPBAR.LE SB1, 0x36 ;  /* 0x00009d800000791a */ /* 0x000fe80000000000 */
[----:B------:R-:W1:Y:S02]  /*3290*/  UTCATOMSWS.2CTA.FIND_AND_SET.ALIGN UP0, UR4, UR4 ;  /* 0x00000004000475e3 */ /* 0x000e640008200800 */
[----:B-1----:R-:W-:Y:S01]  /*32a0*/  MOV R11, UR4 ;  /* 0x00000004000b7c02 */ /* 0x002fe20008000f00 */
[----:B------:R-:W-:Y:S05]  /*32b0*/  BRA.U !UP0, `(.L_x_61) ;  /* 0xfffffffd08e87547 */ /* 0x000fea000b83ffff */
.L_x_60:
[----:B------:R-:W1:Y:S01]  /*32c0*/  LDS R7, [UR5+0x10] ;  /* 0x00001005ff077984 */ /* 0x000e620008000800 */
[----:B------:R-:W-:Y:S01]  /*32d0*/  IMAD.U32 R5, RZ, RZ, UR6 ;  /* 0x00000006ff057e24 */ /* 0x000fe2000f8e00ff */
[----:B------:R-:W-:-:S03]  /*32e0*/  MOV R4, UR49 ;  /* 0x0000003100047c02 */ /* 0x000fc60008000f00 */
[----:B------:R-:W-:Y:S01]  /*32f0*/  VIADD R5, R5, 0x150 ;  /* 0x0000015005057836 */ /* 0x000fe20000000000 */
[----:B-1----:R-:W-:-:S04]  /*3300*/  SHF.L.U32 R7, R7, 0x1f, RZ ;  /* 0x0000001f07077819 */ /* 0x002fc800000006ff */
[----:B------:R-:W1:Y:S02]  /*3310*/  SYNCS.PHASECHK.TRANS64.TRYWAIT P0, [UR5+0x8], R7 ;  /* 0x00000807ff0075a7 */ /* 0x000e640008001105 */
[----:B-1----:R-:W-:Y:S05]  /*3320*/  @P0 BRA `(.L_x_62) ;  /* 0x0000000000080947 */ /* 0x002fea0003800000 */
[----:B------:R-:W1:Y:S02]  /*3330*/  SYNCS.PHASECHK.TRANS64.TRYWAIT P0, [UR5+0x8], R7 ;  /* 0x00000807ff0075a7 */ /* 0x000e640008001105 */
[----:B-1----:R-:W-:Y:S05]  /*3340*/  @!P0 BRA `(.L_x_63) ;  /* 0x0000006000b48947 */ /* 0x002fea0003800000 */
.L_x_62:
[----:B-1----:R-:W-:Y:S01]  /*3350*/  HFMA2 R0, -RZ, RZ, 0, 5.9604644775390625e-08 ;  /* 0x00000001ff007431 */ /* 0x002fe200000001ff */
[----:B------:R-:W-:Y:S01]  /*3360*/  UPRMT UR4, UR49, 0x654, UR7 ;  /* 0x0000065431047896 */ /* 0x000fe20008000007 */
[----:B------:R-:W-:Y:S01]  /*3370*/  IMAD.MOV.U32 R8, RZ, RZ, 0xffff ;  /* 0x0000ffffff087424 */ /* 0x000fe200078e00ff */
[----:B------:R-:W-:Y:S01]  /*3380*/  PRMT R4, R4, 0x654, R5 ;  /* 0x0000065404047816 */ /* 0x000fe20000000005 */
[----:B------:R-:W-:Y:S02]  /*3390*/  IMAD.MOV.U32 R6, RZ, RZ, 0x4 ;  /* 0x00000004ff067424 */ /* 0x000fe400078e00ff */
[----:B------:R-:W-:Y:S01]  /*33a0*/  IMAD.SHL.U32 R9, R11, 0x20, RZ ;  /* 0x000000200b097824 */ /* 0x000fe200078e00ff */
[----:B------:R-:W-:Y:S02]  /*33b0*/  MOV R5, UR4 ;  /* 0x0000000400057c02 */ /* 0x000fe40008000f00 */
[-C--:B------:R-:W-:Y:S01]  /*33c0*/  SHF.L.U32 R8, R8, R11.reuse, RZ ;  /* 0x0000000b08087219 */ /* 0x080fe200000006ff */
[----:B------:R1:W-:Y:S01]  /*33d0*/  SYNCS.ARRIVE.TRANS64.RED RZ, [UR4], R6 ;  /* 0x00000006ffff79a7 */ /* 0x0003e20008000404 */
[----:B------:R-:W-:Y:S01]  /*33e0*/  SHF.L.U32 R7, R0, R11, RZ ;  /* 0x0000000b00077219 */ /* 0x000fe200000006ff */
[----:B------:R1:W-:Y:S04]  /*33f0*/  STS [UR6+0x150], R9 ;  /* 0x00015009ff007988 */ /* 0x0003e80008000806 */
[----:B------:R1:W-:Y:S04]  /*3400*/  STAS [R4.64], R11 ;  /* 0x0000000b04007dbd */ /* 0x0003e8000c0008ff */
[----:B------:R1:W-:Y:S04]  /*3410*/  ATOMS.OR RZ, [UR5+0x14], R8 ;  /* 0x00001408ffff798c */ /* 0x0003e8000b000005 */
[----:B------:R1:W-:Y:S04]  /*3420*/  ATOMS.OR RZ, [UR5+0x18], R7 ;  /* 0x00001807ffff798c */ /* 0x0003e8000b000005 */
[----:B------:R1:W-:Y:S02]  /*3430*/  ATOMS.XOR RZ, [UR5+0x10], R0 ;  /* 0x00001000ffff798c */ /* 0x0003e4000b800005 */
.L_x_59:
[----:B------:R-:W-:Y:S05]  /*3440*/  BSYNC B0 ;  /* 0x0000000000007941 */ /* 0x000fea0003800000 */
.L_x_58:
[----:B------:R-:W-:Y:S05]  /*3450*/  BRA.U UP1, `(.L_x_64) ;  /* 0x00000001016c7547 */ /* 0x000fea000b800000 */
[----:B------:R-:W-:-:S03]  /*3460*/  UMOV UR4, 0xffffffff ;  /* 0xffffffff00047882 */ /* 0x000fc60000000000 */
[----:B------:R-:W-:Y:S05]  /*3470*/  BRA.DIV UR4, `(.L_x_65) ;  /* 0x0000006204807947 */ /* 0x000fea000b800000 */
[----:B------:R-:W-:-:S13]  /*3480*/  ELECT P0, URZ, PT ;  /* 0x0000000000ff782f */ /* 0x000fda0003800000 */
.L_x_169:
[----:B------:R-:W-:Y:S05]  /*3490*/  @!P0 BRA `(.L_x_64) ;  /* 0x00000000005c8947 */ /* 0x000fea0003800000 */
[----:B-1----:R-:W1:Y:S02]  /*34a0*/  LDS R5, [UR5+0x10] ;  /* 0x00001005ff057984 */ /* 0x002e640008000800 */
[----:B-1----:R-:W-:-:S04]  /*34b0*/  SHF.L.U32 R5, R5, 0x1f, RZ ;  /* 0x0000001f05057819 */ /* 0x002fc800000006ff */
[----:B------:R-:W1:Y:S02]  /*34c0*/  SYNCS.PHASECHK.TRANS64.TRYWAIT P0, [UR5+0x8], R5 ;  /* 0x00000805ff0075a7 */ /* 0x000e640008001105 */
[----:B-1----:R-:W-:Y:S05]  /*34d0*/  @P0 BRA `(.L_x_66) ;  /* 0x0000000000080947 */ /* 0x002fea0003800000 */
[----:B------:R-:W1:Y:S02]  /*34e0*/  SYNCS.PHASECHK.TRANS64.TRYWAIT P0, [UR5+0x8], R5 ;  /* 0x00000805ff0075a7 */ /* 0x000e640008001105 */
[----:B-1----:R-:W-:Y:S05]  /*34f0*/  @!P0 BRA `(.L_x_67) ;  /* 0x0000006000848947 */ /* 0x002fea0003800000 */
.L_x_66:
[----:B------:R-:W2:Y:S01]  /*3500*/  LDS R7, [UR6+0x150] ;  /* 0x00015006ff077984 */ /* 0x000ea20008000800 */
[----:B-1----:R-:W-:Y:S02]  /*3510*/  HFMA2 R0, -RZ, RZ, 0, 5.9604644775390625e-08 ;  /* 0x00000001ff007431 */ /* 0x002fe400000001ff */
[----:B------:R-:W-:Y:S01]  /*3520*/  IMAD.MOV.U32 R4, RZ, RZ, 0xffff ;  /* 0x0000ffffff047424 */ /* 0x000fe200078e00ff */
[----:B------:R-:W-:Y:S01]  /*3530*/  UPRMT UR4, UR49, 0x654, UR7 ;  /* 0x0000065431047896 */ /* 0x000fe20008000007 */
[----:B--2---:R-:W-:-:S03]  /*3540*/  IMAD.SHL.U32 R5, R7, 0x20, RZ ;  /* 0x0000002007057824 */ /* 0x004fc600078e00ff */
[-C--:B------:R-:W-:Y:S02]  /*3550*/  SHF.L.U32 R4, R4, R7.reuse, RZ ;  /* 0x0000000704047219 */ /* 0x080fe400000006ff */
[----:B------:R-:W-:Y:S01]  /*3560*/  SHF.L.U32 R7, R0, R7, RZ ;  /* 0x0000000700077219 */ /* 0x000fe200000006ff */
[----:B------:R2:W-:Y:S04]  /*3570*/  STS [UR6+0x150], R5 ;  /* 0x00015005ff007988 */ /* 0x0005e80008000806 */
[----:B------:R2:W-:Y:S04]  /*3580*/  ATOMS.OR RZ, [UR5+0x14], R4 ;  /* 0x00001404ffff798c */ /* 0x0005e8000b000005 */
[----:B------:R2:W-:Y:S01]  /*3590*/  ATOMS.OR RZ, [UR5+0x18], R7 ;  /* 0x00001807ffff798c */ /* 0x0005e2000b000005 */
[----:B------:R-:W-:Y:S03]  /*35a0*/  SYNCS.ARRIVE.TRANS64.RED.A1T0 RZ, [UR4], RZ ;  /* 0x000000ffffff79a7 */ /* 0x000fe60008100404 */
[----:B------:R2:W-:Y:S01]  /*35b0*/  ATOMS.XOR RZ, [UR5+0x10], R0 ;  /* 0x00001000ffff798c */ /* 0x0005e2000b800005 */
[----:B------:R-:W-:Y:S05]  /*35c0*/  BRA `(.L_x_64) ;  /* 0x0000000000107947 */ /* 0x000fea0003800000 */
.L_x_57:
[----:B------:R-:W-:Y:S02]  /*35d0*/  MOV R0, 0xffffffff ;  /* 0xffffffff00007802 */ /* 0x000fe40000000f00 */
[----:B------:R-:W-:-:S03]  /*35e0*/  MOV R4, 0x3610 ;  /* 0x0000361000047802 */ /* 0x000fc60000000f00 */
[----:B------:R1:W-:Y:S04]  /*35f0*/  STS [UR6+0x150], R0 ;  /* 0x00015000ff007988 */ /* 0x0003e80008000806 */
[----:B-1---5:R-:W-:Y:S05]  /*3600*/  CALL.REL.NOINC `($__internal_1_$__cuda_sm10x_tcgen05_guardrail_trap_phase_invalid_during_alloc) ;  /* 0x0000006800587944 */ /* 0x022fea0003c00000 */
.L_x_64:
[----:B------:R-:W-:Y:S05]  /*3610*/  WARPSYNC.ALL ;  /* 0x0000000000007948 */ /* 0x000fea0003800000 */
[----:B------:R-:W3:Y:S01]  /*3620*/  S2UR UR4, SR_CgaCtaId ;  /* 0x00000000000479c3 */ /* 0x000ee20000008800 */
[----:B------:R-:W-:Y:S01]  /*3630*/  UMOV UR26, 0x400 ;  /* 0x00000400001a7882 */ /* 0x000fe20000000000 */
[----:B------:R-:W-:-:S06]  /*3640*/  NOP ;  /* 0x0000000000007918 */ /* 0x000fcc0000000000 */
[----:B------:R-:W-:Y:S06]  /*3650*/  BAR.ARV 0x6, 0xa0 ;  /* 0x0182800000007b1d */ /* 0x000fec0000002000 */
[----:B------:R-:W4:Y:S01]  /*3660*/  LDCU UR6, c[0x0][0x38c] ;  /* 0x00007180ff0677ac */ /* 0x000f220008000800 */
[----:B------:R-:W-:Y:S01]  /*3670*/  LOP3.LUT R3, R3, 0xffff, RZ, 0xc0, !PT ;  /* 0x0000ffff03037812 */ /* 0x000fe200078ec0ff */
[----:B-1----:R-:W-:Y:S01]  /*3680*/  IMAD.MOV.U32 R9, RZ, RZ, 0x1 ;  /* 0x00000001ff097424 */ /* 0x002fe200078e00ff */
[----:B------:R-:W-:Y:S01]  /*3690*/  LOP3.LUT R2, R2, 0xffff, RZ, 0xc0, !PT ;  /* 0x0000ffff02027812 */ /* 0x000fe200078ec0ff */
[----:B------:R-:W-:Y:S01]  /*36a0*/  IMAD.MOV.U32 R8, RZ, RZ, RZ ;  /* 0x000000ffff087224 */ /* 0x000fe200078e00ff */
[----:B------:R-:W-:Y:S01]  /*36b0*/  R2UR UR28, R3 ;  /* 0x00000000031c72ca */ /* 0x000fe200000e0000 */
[----:B------:R-:W-:Y:S01]  /*36c0*/  UMOV UR32, URZ ;  /* 0x000000ff00207c82 */ /* 0x000fe20008000000 */
[----:B------:R-:W-:-:S02]  /*36d0*/  R2UR UR42, R2 ;  /* 0x00000000022a72ca */ /* 0x000fc400000e0000 */
[----:B------:R-:W-:Y:S01]  /*36e0*/  CS2R R2, SRZ ;  /* 0x0000000000027805 */ /* 0x000fe2000001ff00 */
[----:B------:R-:W-:Y:S01]  /*36f0*/  UMOV UR23, URZ ;  /* 0x000000ff00177c82 */ /* 0x000fe20008000000 */
[----:B---3--:R-:W-:Y:S01]  /*3700*/  ULEA UR26, UR4, UR26, 0x18 ;  /* 0x0000001a041a7291 */ /* 0x008fe2000f8ec0ff */
[----:B------:R-:W-:Y:S01]  /*3710*/  UMOV UR22, URZ ;  /* 0x000000ff00167c82 */ /* 0x000fe20008000000 */
[----:B------:R-:W-:Y:S02]  /*3720*/  UISETP.NE.AND UP3, UPT, UR48, URZ, UPT ;  /* 0x000000ff3000728c */ /* 0x000fe4000bf65270 */
[----:B------:R-:W-:Y:S02]  /*3730*/  UIADD3 UR5, UPT, UPT, UR26, 0x8400, URZ ;  /* 0x000084001a057890 */ /* 0x000fe4000fffe0ff */
[----:B------:R-:W-:-:S03]  /*3740*/  UIADD3 UR4, UPT, UPT, UR26, 0x12400, URZ ;  /* 0x000124001a047890 */ /* 0x000fc6000fffe0ff */
[----:B--2---:R-:W1:Y:S01]  /*3750*/  LDS R0, [UR26+0x150] ;  /* 0x0001501aff007984 */ /* 0x004e620008000800 */
[----:B----4-:R-:W-:Y:S02]  /*3760*/  UIADD3 UR6, UPT, UPT, UR6, 0x1f, URZ ;  /* 0x0000001f06067890 */ /* 0x010fe4000fffe0ff */
[----:B------:R-:W-:Y:S02]  /*3770*/  USHF.R.U32.HI UR5, URZ, 0x4, UR5 ;  /* 0x00000004ff057899 */ /* 0x000fe40008011605 */
[----:B------:R-:W-:Y:S02]  /*3780*/  USHF.R.S32.HI UR33, URZ, 0x1f, UR6 ;  /* 0x0000001fff217899 */ /* 0x000fe40008011406 */
[----:B------:R-:W-:Y:S02]  /*3790*/  USHF.R.U32.HI UR4, URZ, 0x4, UR4 ;  /* 0x00000004ff047899 */ /* 0x000fe40008011604 */
[----:B------:R-:W-:Y:S02]  /*37a0*/  ULEA.HI UR33, UR33, UR6, URZ, 0x5 ;  /* 0x0000000621217291 */ /* 0x000fe4000f8f28ff */
[----:B------:R-:W-:-:S02]  /*37b0*/  ULOP3.LUT UR5, UR5, 0x3fff, URZ, 0xc0, !UPT ;  /* 0x00003fff05057892 */ /* 0x000fc4000f8ec0ff */
[----:B------:R-:W-:Y:S02]  /*37c0*/  USHF.R.S32.HI UR33, URZ, 0x5, UR33 ;  /* 0x00000005ff217899 */ /* 0x000fe40008011421 */
[----:B------:R-:W-:Y:S02]  /*37d0*/  ULOP3.LUT UR30, UR4, 0x3fff, URZ, 0xc0, !UPT ;  /* 0x00003fff041e7892 */ /* 0x000fe4000f8ec0ff */
[----:B------:R-:W-:Y:S01]  /*37e0*/  UISETP.LT.AND UP0, UPT, UR33, 0x1, UPT ;  /* 0x000000012100788c */ /* 0x000fe2000bf01270 */
[----:B------:R-:W-:Y:S01]  /*37f0*/  UMOV UR40, 0x0 ;  /* 0x0000000000287882 */ /* 0x000fe20000000000 */
[----:B------:R-:W-:Y:S01]  /*3800*/  UMOV UR41, 0x8200910 ;  /* 0x0820091000297882 */ /* 0x000fe20000000000 */
[----:B------:R-:W-:Y:S02]  /*3810*/  ULOP3.LUT UR29, UR5, 0x10000, URZ, 0xfc, !UPT ;  /* 0x00010000051d7892 */ /* 0x000fe4000f8efcff */
[----:B------:R-:W-:Y:S02]  /*3820*/  ULOP3.LUT UR30, UR30, 0x10000, URZ, 0xfc, !UPT ;  /* 0x000100001e1e7892 */ /* 0x000fe4000f8efcff */
[----:B------:R-:W-:Y:S01]  /*3830*/  USEL UR43, UR33, 0x1, !UP0 ;  /* 0x00000001212b7887 */ /* 0x000fe2000c000000 */
[----:B------:R-:W-:Y:S01]  /*3840*/  UMOV UR38, 0x0 ;  /* 0x0000000000267882 */ /* 0x000fe20000000000 */
[----:B------:R-:W-:Y:S01]  /*3850*/  UMOV UR39, 0x8200910 ;  /* 0x0820091000277882 */ /* 0x000fe20000000000 */
[----:B------:R-:W-:Y:S01]  /*3860*/  UMOV UR36, 0x0 ;  /* 0x0000000000247882 */ /* 0x000fe20000000000 */
[----:B------:R-:W-:Y:S01]  /*3870*/  UMOV UR37, 0x8200910 ;  /* 0x0820091000257882 */ /* 0x000fe20000000000 */
[----:B------:R-:W-:Y:S01]  /*3880*/  UMOV UR34, 0x0 ;  /* 0x0000000000227882 */ /* 0x000fe20000000000 */
[----:B------:R-:W-:Y:S01]  /*3890*/  UMOV UR35, 0x8200910 ;  /* 0x0820091000237882 */ /* 0x000fe20000000000 */
[----:B-1----:R-:W-:-:S15]  /*38a0*/  R2UR UR44, R0 ;  /* 0x00000000002c72ca */ /* 0x002fde00000e0000 */
.L_x_75:
[C---:B------:R-:W-:Y:S02]  /*38b0*/  LEA R0, R8.reuse, UR26, 0x3 ;  /* 0x0000001a08007c11 */ /* 0x040fe4000f8e18ff */
[----:B------:R-:W-:Y:S02]  /*38c0*/  SHF.L.U32 R5, R3, 0x1f, RZ ;  /* 0x0000001f03057819 */ /* 0x000fe400000006ff */
[----:B------:R-:W-:Y:S02]  /*38d0*/  LEA R4, R8, UR26, 0x4 ;  /* 0x0000001a08047c11 */ /* 0x000fe4000f8e20ff */
[----:B------:R-:W1:Y:S02]  /*38e0*/  SYNCS.PHASECHK.TRANS64.TRYWAIT P0, [R0+URZ+0xa0], R5 ;  /* 0x0000a005000075a7 */ /* 0x000e6400080011ff */
[----:B-1-3--:R-:W-:Y:S05]  /*38f0*/  @!P0 BRA `(.L_x_68) ;  /* 0x0000005c009c8947 */ /* 0x00afea0003800000 */
.L_x_170:
[----:B-1----:R-:W1:Y:S01]  /*3900*/  LDS.128 R4, [R4+0x130] ;  /* 0x0001300004047984 */ /* 0x002e620000000c00 */
[----:B------:R-:W-:Y:S02]  /*3910*/  VIADD R0, R0, 0xb0 ;  /* 0x000000b000007836 */ /* 0x000fe40000000000 */
[----:B------:R-:W-:Y:S01]  /*3920*/  VIADD R8, R8, 0x1 ;  /* 0x0000000108087836 */ /* 0x000fe20000000000 */
[----:B------:R-:W-:Y:S01]  /*3930*/  @!PT LDS RZ, [RZ] ;  /* 0x00000000fffff984 */ /* 0x000fe20000000800 */
[----:B------:R-:W-:Y:S01]  /*3940*/  @!PT LDS RZ, [RZ] ;  /* 0x00000000fffff984 */ /* 0x000fe20000000800 */
[----:B------:R-:W-:Y:S01]  /*3950*/  @!PT LDS RZ, [RZ] ;  /* 0x00000000fffff984 */ /* 0x000fe20000000800 */
[----:B------:R-:W-:Y:S01]  /*3960*/  @!PT LDS RZ, [RZ] ;  /* 0x00000000fffff984 */ /* 0x000fe20000000800 */
[----:B------:R2:W-:Y:S06]  /*3970*/  MEMBAR.ALL.CTA ;  /* 0x0000000000007992 */ /* 0x0005ec0000008000 */
[----:B--2---:R-:W2:Y:S01]  /*3980*/  FENCE.VIEW.ASYNC.S ;  /* 0x00000000000073c6 */ /* 0x004ea20000000000 */
[----:B------:R-:W-:-:S04]  /*3990*/  PRMT R0, RZ, 0x654, R0 ;  /* 0x00000654ff007816 */ /* 0x000fc80000000000 */
[----:B--2---:R2:W-:Y:S01]  /*39a0*/  SYNCS.ARRIVE.TRANS64.RED.A1T0 RZ, [R0+URZ], RZ ;  /* 0x000000ff00ff79a7 */ /* 0x0045e200081004ff */
[----:B-1----:R-:W-:Y:S01]  /*39b0*/  LOP3.LUT P1, RZ, R6, 0x1, RZ, 0xc0, !PT ;  /* 0x0000000106ff7812 */ /* 0x002fe2000782c0ff */
[----:B--2---:R-:W-:-:S12]  /*39c0*/  BRA.U UP3, `(.L_x_69) ;  /* 0x0000000503087547 */ /* 0x004fd8000b800000 */
[----:B------:R-:W1:Y:S01]  /*39d0*/  LDCU UR4, c[0x0][0x38c] ;  /* 0x00007180ff0477ac */ /* 0x000e620008000800 */
[----:B------:R-:W-:Y:S02]  /*39e0*/  PLOP3.LUT P2, PT, PT, PT, PT, 0x80, 0x8 ;  /* 0x000000000008781c */ /* 0x000fe40003f4f070 */
[----:B------:R-:W-:Y:S01]  /*39f0*/  SHF.L.U32 R5, R9, 0x1f, RZ ;  /* 0x0000001f09057819 */ /* 0x000fe200000006ff */
[----:B------:R-:W-:Y:S02]  /*3a00*/  ULEA UR31, UR32, UR26, 0x3 ;  /* 0x0000001a201f7291 */ /* 0x000fe4000f8e18ff */
[----:B------:R-:W-:Y:S02]  /*3a10*/  ULEA UR11, UR32, UR44, 0x6 ;  /* 0x0000002c200b7291 */ /* 0x000fe4000f8e30ff */
[----:B-1----:R-:W-:-:S06]  /*3a20*/  UISETP.GE.AND UP0, UPT, UR4, 0x1, UPT ;  /* 0x000000010400788c */ /* 0x002fcc000bf06270 */
[----:B------:R-:W-:-:S05]  /*3a30*/  PLOP3.LUT P0, PT, PT, PT, UP0, 0x80, 0x8 ;  /* 0x000000000008781c */ /* 0x000fca0003f0f008 */
[----:B------:R-:W-:-:S08]  /*3a40*/  @UP0 ULEA UR4, UR23, UR26, 0x3 ;  /* 0x0000001a17040291 */ /* 0x000fd0000f8e18ff */
[----:B------:R-:W-:-:S04]  /*3a50*/  @P0 SHF.L.U32 R0, R2, 0x1f, RZ ;  /* 0x0000001f02000819 */ /* 0x000fc800000006ff */
[----:B------:R1:W2:Y:S01]  /*3a60*/  @P0 SYNCS.PHASECHK.TRANS64.TRYWAIT P2, [UR4], R0 ;  /* 0x00000000ff0005a7 */ /* 0x0002a20008041104 */
[----:B------:R-:W3:Y:S02]  /*3a70*/  SYNCS.PHASECHK.TRANS64.TRYWAIT P0, [UR31+0xe0], R5 ;  /* 0x0000e005ff0075a7 */ /* 0x000ee4000800111f */
[----:B-123--:R-:W-:Y:S05]  /*3a80*/  @!P0 BRA `(.L_x_70) ;  /* 0x0000005c004c8947 */ /* 0x00efea0003800000 */
.L_x_172:
[----:B------:R-:W-:Y:S01]  /*3a90*/  UMOV UR27, UR22 ;  /* 0x00000016001b7c82 */ /* 0x000fe20008000000 */
[----:B------:R-:W-:Y:S05]  /*3aa0*/  BRA.U !UP0, `(.L_x_71) ;  /* 0x0000000108c07547 */ /* 0x000fea000b800000 */
[----:B------:R-:W-:Y:S02]  /*3ab0*/  UIADD3 UR27, UPT, UPT, UR43, UR22, URZ ;  /* 0x000000162b1b7290 */ /* 0x000fe4000fffe0ff */
[----:B------:R-:W-:Y:S01]  /*3ac0*/  UPLOP3.LUT UP2, UPT, UPT, UPT, UPT, 0x40, 0x4 ;  /* 0x000000000004789c */ /* 0x000fe20003f4e870 */
[----:B------:R-:W-:Y:S01]  /*3ad0*/  UMOV UR24, UR33 ;  /* 0x0000002100187c82 */ /* 0x000fe20008000000 */
[----:B------:R-:W-:-:S09]  /*3ae0*/  UMOV UR10, UR23 ;  /* 0x00000017000a7c82 */ /* 0x000fd20008000000 */
.L_x_74:
[----:B--2---:R-:W-:Y:S01]  /*3af0*/  ULEA UR5, UR10, UR26, 0x3 ;  /* 0x0000001a0a057291 */ /* 0x004fe2000f8e18ff */
[----:B---3--:R-:W-:Y:S11]  /*3b00*/  @P2 BRA `(.L_x_72) ;  /* 0x00000000000c2947 */ /* 0x008ff60003800000 */
[----:B-1----:R-:W-:Y:S04]  /*3b10*/  SHF.L.U32 R5, R2, 0x1f, RZ ;  /* 0x0000001f02057819 */ /* 0x002fe800000006ff */
[----:B------:R-:W1:Y:S02]  /*3b20*/  SYNCS.PHASECHK.TRANS64.TRYWAIT P0, [UR5], R5 ;  /* 0x00000005ff0075a7 */ /* 0x000e640008001105 */
[----:B-1----:R-:W-:Y:S05]  /*3b30*/  @!P0 BRA `(.L_x_73) ;  /* 0x0000005c00388947 */ /* 0x002fea0003800000 */
.L_x_72:
[----:B------:R-:W-:Y:S01]  /*3b40*/  UISETP.NE.AND UP0, UPT, UR24, 0x1, UPT ;  /* 0x000000011800788c */ /* 0x000fe2000bf05270 */
[----:B------:R-:W-:Y:S01]  /*3b50*/  PLOP3.LUT P2, PT, PT, PT, PT, 0x80, 0x8 ;  /* 0x000000000008781c */ /* 0x000fe20003f4f070 */
[----:B------:R-:W-:Y:S02]  /*3b60*/  UIADD3 UR4, UPT, UPT, UR10, 0x1, URZ ;  /* 0x000000010a047890 */ /* 0x000fe4000fffe0ff */
[----:B------:R-:W-:Y:S02]  /*3b70*/  UIADD3 UR25, UPT, UPT, UR5, 0x28, URZ ;  /* 0x0000002805197890 */ /* 0x000fe4000fffe0ff */
[----:B------:R-:W-:Y:S01]  /*3b80*/  UISETP.NE.AND UP1, UPT, UR4, 0x5, UPT ;  /* 0x000000050400788c */ /* 0x000fe2000bf25270 */
[----:B------:R-:W-:Y:S01]  /*3b90*/  PLOP3.LUT P0, PT, PT, PT, UP0, 0x80, 0x8 ;  /* 0x000000000008781c */ /* 0x000fe20003f0f008 */
[----:B------:R-:W-:Y:S02]  /*3ba0*/  UIADD3 UR22, UPT, UPT, UR22, 0x1, URZ ;  /* 0x0000000116167890 */ /* 0x000fe4000fffe0ff */
[----:B------:R-:W-:Y:S02]  /*3bb0*/  USEL UR6, URZ, 0x1, UP1 ;  /* 0x00000001ff067887 */ /* 0x000fe40008800000 */
[----:B------:R-:W-:Y:S02]  /*3bc0*/  USEL UR23, UR4, URZ, UP1 ;  /* 0x000000ff04177287 */ /* 0x000fe40008800000 */
[----:B------:R-:W-:Y:S02]  /*3bd0*/  UIADD3 UR24, UPT, UPT, UR24, -0x1, URZ ;  /* 0xffffffff18187890 */ /* 0x000fe4000fffe0ff */
[----:B------:R-:W-:Y:S01]  /*3be0*/  @UP0 ULEA UR4, UR23, UR26, 0x3 ;  /* 0x0000001a17040291 */ /* 0x000fe2000f8e18ff */
[----:B------:R-:W-:Y:S01]  /*3bf0*/  LOP3.LUT R2, R2, UR6, RZ, 0x3c, !PT ;  /* 0x0000000602027c12 */ /* 0x000fe2000f8e3cff */
[----:B------:R-:W-:Y:S02]  /*3c00*/  ULEA UR6, UR10, UR30, 0x9 ;  /* 0x0000001e0a067291 */ /* 0x000fe4000f8e48ff */
[----:B------:R-:W-:Y:S01]  /*3c10*/  UISETP.NE.AND UP0, UPT, UR22, UR27, UPT ;  /* 0x0000001b1600728c */ /* 0x000fe2000bf05270 */
[----:B-1----:R-:W-:Y:S01]  /*3c20*/  @P0 SHF.L.U32 R0, R2, 0x1f, RZ ;  /* 0x0000001f02000819 */ /* 0x002fe200000006ff */
[----:B------:R-:W-:Y:S02]  /*3c30*/  UIADD3 UR20, UPT, UPT, UR6, 0x2, URZ ;  /* 0x0000000206147890 */ /* 0x000fe4000fffe0ff */
[----:B------:R-:W-:Y:S01]  /*3c40*/  UIADD3 UR16, UPT, UPT, UR6, 0x4, URZ ;  /* 0x0000000406107890 */ /* 0x000fe2000fffe0ff */
[----:B------:R2:W3:Y:S01]  /*3c50*/  @P0 SYNCS.PHASECHK.TRANS64.TRYWAIT P2, [UR4], R0 ;  /* 0x00000000ff0005a7 */ /* 0x0004e20008041104 */
[----:B------:R-:W-:Y:S02]  /*3c60*/  ULEA UR4, UR10, UR29, 0x9 ;  /* 0x0000001d0a047291 */ /* 0x000fe4000f8e48ff */
[----:B------:R-:W-:Y:S02]  /*3c70*/  UIADD3 UR12, UPT, UPT, UR6, 0x6, URZ ;  /* 0x00000006060c7890 */ /* 0x000fe4000fffe0ff */
[----:B------:R-:W-:Y:S02]  /*3c80*/  UIADD3 UR18, UPT, UPT, UR4, 0x2, URZ ;  /* 0x0000000204127890 */ /* 0x000fe4000fffe0ff */
[----:B------:R-:W-:Y:S02]  /*3c90*/  UIADD3 UR14, UPT, UPT, UR4, 0x4, URZ ;  /* 0x00000004040e7890 */ /* 0x000fe4000fffe0ff */
[----:B------:R-:W-:Y:S01]  /*3ca0*/  UIADD3 UR8, UPT, UPT, UR4, 0x6, URZ ;  /* 0x0000000604087890 */ /* 0x000fe2000fffe0ff */
[----:B------:R-:W-:Y:S01]  /*3cb0*/  UMOV UR7, 0x40004040 ;  /* 0x4000404000077882 */ /* 0x000fe20000000000 */
[----:B------:R-:W-:Y:S01]  /*3cc0*/  UMOV UR5, 0x40004040 ;  /* 0x4000404000057882 */ /* 0x000fe20000000000 */
[----:B------:R-:W-:Y:S01]  /*3cd0*/  UMOV UR21, 0x40004040 ;  /* 0x4000404000157882 */ /* 0x000fe20000000000 */
[----:B------:R2:W-:Y:S01]  /*3ce0*/  UTCHMMA.2CTA gdesc[UR4], gdesc[UR6], tmem[UR11], tmem[UR40], idesc[UR41], UP2 ;  /* 0x00ff2806040075ea */ /* 0x0005e2000920000b */
[----:B------:R-:W-:Y:S01]  /*3cf0*/  UPLOP3.LUT UP2, UPT, UPT, UPT, UPT, 0x80, 0x8 ;  /* 0x000000000008789c */ /* 0x000fe20003f4f070 */
[----:B------:R-:W-:Y:S01]  /*3d00*/  UMOV UR19, 0x40004040 ;  /* 0x4000404000137882 */ /* 0x000fe20000000000 */
[----:B------:R-:W-:Y:S01]  /*3d10*/  UMOV UR17, 0x40004040 ;  /* 0x4000404000117882 */ /* 0x000fe20000000000 */
[----:B------:R2:W-:Y:S01]  /*3d20*/  UTCHMMA.2CTA gdesc[UR18], gdesc[UR20], tmem[UR11], tmem[UR38], idesc[UR39], UPT ;  /* 0x00ff2614120075ea */ /* 0x0005e2000ba0000b */
[----:B------:R-:W-:Y:S01]  /*3d30*/  UMOV UR15, 0x40004040 ;  /* 0x40004040000f7882 */ /* 0x000fe20000000000 */
[----:B------:R-:W-:Y:S01]  /*3d40*/  UMOV UR13, 0x40004040 ;  /* 0x40004040000d7882 */ /* 0x000fe20000000000 */
[----:B------:R-:W-:Y:S01]  /*3d50*/  UMOV UR9, 0x40004040 ;  /* 0x4000404000097882 */ /* 0x000fe20000000000 */
[----:B------:R2:W-:Y:S01]  /*3d60*/  UTCHMMA.2CTA gdesc[UR14], gdesc[UR16], tmem[UR11], tmem[UR36], idesc[UR37], UPT ;  /* 0x00ff24100e0075ea */ /* 0x0005e2000ba0000b */
[----:B------:R2:W-:Y:S01]  /*3d70*/  UTCHMMA.2CTA gdesc[UR8], gdesc[UR12], tmem[UR11], tmem[UR34], idesc[UR35], UPT ;  /* 0x00ff220c080075ea */ /* 0x0005e2000ba0000b */
[----:B------:R2:W-:Y:S01]  /*3d80*/  UTCBAR.2CTA.MULTICAST [UR25], URZ, UR28 ;  /* 0x000000ff190073e9 */ /* 0x0005e2000820081c */
[----:B------:R-:W-:Y:S01]  /*3d90*/  UMOV UR10, UR23 ;  /* 0x00000017000a7c82 */ /* 0x000fe20008000000 */
[----:B------:R-:W-:Y:S05]  /*3da0*/  BRA.U UP0, `(.L_x_74) ;  /* 0xfffffffd00507547 */ /* 0x000fea000b83ffff */
.L_x_71:
[----:B--2---:R-:W-:Y:S01]  /*3db0*/  UIADD3 UR4, UPT, UPT, UR31, 0xc0, URZ ;  /* 0x000000c01f047890 */ /* 0x004fe2000fffe0ff */
[----:B------:R-:W-:-:S08]  /*3dc0*/  UMOV UR22, UR27 ;  /* 0x0000001b00167c82 */ /* 0x000fd00008000000 */
[----:B------:R2:W-:Y:S01]  /*3dd0*/  UTCBAR.2CTA.MULTICAST [UR4], URZ, UR42 ;  /* 0x000000ff040073e9 */ /* 0x0005e2000820082a */
[----:B------:R-:W-:Y:S02]  /*3de0*/  NOP ;  /* 0x0000000000007918 */ /* 0x000fe40000000000 */
.L_x_69:
[----:B--2---:R-:W-:Y:S01]  /*3df0*/  UIADD3 UR4, UPT, UPT, UR32, 0x1, URZ ;  /* 0x0000000120047890 */ /* 0x004fe2000fffe0ff */
[----:B------:R-:W-:-:S03]  /*3e00*/  ISETP.NE.AND P0, PT, R8, 0x2, PT ;  /* 0x000000020800780c */ /* 0x000fc60003f05270 */
[----:B------:R-:W-:Y:S01]  /*3e10*/  UISETP.NE.AND UP0, UPT, UR4, 0x4, UPT ;  /* 0x000000040400788c */ /* 0x000fe2000bf05270 */
[----:B-1----:R-:W-:Y:S02]  /*3e20*/  SEL R0, RZ, 0x1, P0 ;  /* 0x00000001ff007807 */ /* 0x002fe40000000000 */
[----:B------:R-:W-:Y:S01]  /*3e30*/  SEL R8, R8, RZ, P0 ;  /* 0x000000ff08087207 */ /* 0x000fe20000000000 */
[----:B------:R-:W-:Y:S01]  /*3e40*/  USEL UR5, URZ, 0x1, UP0 ;  /* 0x00000001ff057887 */ /* 0x000fe20008000000 */
[----:B------:R-:W-:Y:S01]  /*3e50*/  LOP3.LUT R3, R3, R0, RZ, 0x3c, !PT ;  /* 0x0000000003037212 */ /* 0x000fe200078e3cff */
[----:B------:R-:W-:-:S04]  /*3e60*/  USEL UR32, UR4, URZ, UP0 ;  /* 0x000000ff04207287 */ /* 0x000fc80008000000 */
[----:B------:R-:W-:Y:S01]  /*3e70*/  LOP3.LUT R9, R9, UR5, RZ, 0x3c, !PT ;  /* 0x0000000509097c12 */ /* 0x000fe2000f8e3cff */
[----:B------:R-:W-:Y:S07]  /*3e80*/  @P1 BRA `(.L_x_75) ;  /* 0xfffffff800881947 */ /* 0x000fee000383ffff */
[----:B------:R-:W1:Y:S01]  /*3e90*/  S2UR UR8, SR_CgaCtaId ;  /* 0x00000000000879c3 */ /* 0x000e620000008800 */
[----:B------:R-:W-:Y:S01]  /*3ea0*/  ELECT P0, URZ, PT ;  /* 0x0000000000ff782f */ /* 0x000fe20003800000 */
[----:B------:R-:W-:Y:S01]  /*3eb0*/  HFMA2 R0, -RZ, RZ, 0, 5.9604644775390625e-08 ;  /* 0x00000001ff007431 */ /* 0x000fe200000001ff */
[----:B------:R-:W-:-:S05]  /*3ec0*/  UMOV UR4, 0x40 ;  /* 0x0000004000047882 */ /* 0x000fca0000000000 */
[----:B------:R-:W-:Y:S01]  /*3ed0*/  UVIRTCOUNT.DEALLOC.SMPOOL 0x80 ;  /* 0x000000800000784c */ /* 0x000fe20000000000 */
[----:B------:R-:W-:Y:S02]  /*3ee0*/  UISETP.NE.AND UP1, UPT, UR48, URZ, UPT ;  /* 0x000000ff3000728c */ /* 0x000fe4000bf25270 */
[----:B-1----:R-:W-:-:S09]  /*3ef0*/  ULEA UR8, UR8, UR4, 0x18 ;  /* 0x0000000408087291 */ /* 0x002fd2000f8ec0ff */
[----:B------:R1:W-:Y:S01]  /*3f00*/  @P0 STS.U8 [UR8+0x1c], R0 ;  /* 0x00001c00ff000988 */ /* 0x0003e20008000008 */
[----:B------:R-:W-:Y:S05]  /*3f10*/  BRA.U UP1, `(.L_x_76) ;  /* 0x0000000101a07547 */ /* 0x000fea000b800000 */
[----:B------:R-:W-:Y:S01]  /*3f20*/  UIADD3 UR7, UPT, UPT, UR26, 0xe0, URZ ;  /* 0x000000e01a077890 */ /* 0x000fe2000fffe0ff */
[----:B------:R-:W-:-:S03]  /*3f30*/  SHF.L.U32 R3, R9, 0x1f, RZ ;  /* 0x0000001f09037819 */ /* 0x000fc600000006ff */
[----:B------:R-:W-:-:S09]  /*3f40*/  ULEA UR4, UR32, UR7, 0x3 ;  /* 0x0000000720047291 */ /* 0x000fd2000f8e18ff */
[----:B------:R-:W2:Y:S02]  /*3f50*/  SYNCS.PHASECHK.TRANS64.TRYWAIT P0, [UR4], R3 ;  /* 0x00000003ff0075a7 */ /* 0x000ea40008001104 */
[----:B--2---:R-:W-:Y:S05]  /*3f60*/  @!P0 BRA `(.L_x_77) ;  /* 0x0000005800448947 */ /* 0x004fea0003800000 */
.L_x_175:
        /* <DEDUP_REMOVED lines=9> */
.L_x_177:
        /* <DEDUP_REMOVED lines=9> */
.L_x_179:
[----:B------:R-:W-:-:S04]  /*4090*/  UIADD3 UR4, UPT, UPT, UR4, 0x1, URZ ;  /* 0x0000000104047890 */ /* 0x000fc8000fffe0ff */
[----:B------:R-:W-:-:S04]  /*40a0*/  UISETP.NE.AND UP0, UPT, UR4, 0x4, UPT ;  /* 0x000000040400788c */ /* 0x000fc8000bf05270 */
[----:B------:R-:W-:Y:S02]  /*40b0*/  USEL UR5, URZ, 0x1, UP0 ;  /* 0x00000001ff057887 */ /* 0x000fe40008000000 */
[----:B------:R-:W-:-:S04]  /*40c0*/  USEL UR4, UR4, URZ, UP0 ;  /* 0x000000ff04047287 */ /* 0x000fc80008000000 */
[----:B------:R-:W-:Y:S01]  /*40d0*/  ULEA UR4, UR4, UR7, 0x3 ;  /* 0x0000000704047291 */ /* 0x000fe2000f8e18ff */
[----:B-1----:R-:W-:-:S04]  /*40e0*/  LOP3.LUT R3, R2, UR5, RZ, 0x3c, !PT ;  /* 0x0000000502037c12 */ /* 0x002fc8000f8e3cff */
[----:B------:R-:W-:Y:S01]  /*40f0*/  SHF.L.U32 R3, R3, 0x1f, RZ ;  /* 0x0000001f03037819 */ /* 0x000fe200000006ff */
[----:B------:R-:W-:-:S04]  /*4100*/  IMAD.U32 R0, RZ, RZ, UR4 ;  /* 0x00000004ff007e24 */ /* 0x000fc8000f8e00ff */
[----:B------:R1:W2:Y:S03]  /*4110*/  SYNCS.PHASECHK.TRANS64.TRYWAIT P0, [R0+URZ], R3 ;  /* 0x00000003000075a7 */ /* 0x0002a600080011ff */
[----:B--2---:R-:W-:Y:S05]  /*4120*/  @!P0 NANOSLEEP.SYNCS 0x989680 ;  /* 0x009896800000895d */ /* 0x004fea0003900000 */
[----:B------:R-:W2:Y:S02]  /*4130*/  @!P0 SYNCS.PHASECHK.TRANS64 P0, [R0+URZ], R3 ;  /* 0x00000003000085a7 */ /* 0x000ea400080010ff */
[----:B--2---:R-:W-:Y:S05]  /*4140*/  @P0 BRA `(.L_x_80) ;  /* 0x0000000000200947 */ /* 0x004fea0003800000 */
.L_x_81:
[----:B--2---:R2:W4:Y:S02]  /*4150*/  SYNCS.PHASECHK.TRANS64.TRYWAIT P0, [R0+URZ], R3 ;  /* 0x00000003000075a7 */ /* 0x00452400080011ff */
[----:B----4-:R-:W-:Y:S05]  /*4160*/  @!P0 NANOSLEEP.SYNCS 0x989680 ;  /* 0x009896800000895d */ /* 0x010fea0003900000 */
[----:B------:R-:W4:Y:S02]  /*4170*/  @!P0 SYNCS.PHASECHK.TRANS64 P0, [R0+URZ], R3 ;  /* 0x00000003000085a7 */ /* 0x000f2400080010ff */
[----:B----4-:R-:W-:Y:S05]  /*4180*/  @!P0 BRA `(.L_x_81) ;  /* 0xfffffffc00f08947 */ /* 0x010fea000383ffff */
[----:B------:R-:W-:Y:S05]  /*4190*/  BRA `(.L_x_80) ;  /* 0x00000000000c7947 */ /* 0x000fea0003800000 */
.L_x_76:
[----:B------:R-:W-:-:S04]  /*41a0*/  UIADD3 UR4, UPT, UPT, UR26, 0x120, URZ ;  /* 0x000001201a047890 */ /* 0x000fc8000fffe0ff */
[----:B------:R-:W-:-:S09]  /*41b0*/  UPRMT UR4, UR49, 0x654, UR4 ;  /* 0x0000065431047896 */ /* 0x000fd20008000004 */
[----:B------:R-:W-:Y:S03]  /*41c0*/  SYNCS.ARRIVE.TRANS64.RED.A1T0 RZ, [UR4], RZ ;  /* 0x000000ffffff79a7 */ /* 0x000fe60008100404 */
.L_x_80:
[----:B-12---:R-:W-:Y:S01]  /*41d0*/  SHF.L.U32 R3, RZ, 0x1f, RZ ;  /* 0x0000001fff037819 */ /* 0x006fe200000006ff */
[----:B------:R-:W-:Y:S01]  /*41e0*/  UIADD3 UR4, UPT, UPT, UR26, 0x120, URZ ;  /* 0x000001201a047890 */ /* 0x000fe2000fffe0ff */
[----:B------:R-:W-:Y:S02]  /*41f0*/  PLOP3.LUT P0, PT, PT, PT, UP1, 0x80, 0x8 ;  /* 0x000000000008781c */ /* 0x000fe40003f0f018 */
[----:B------:R-:W1:Y:S02]  /*4200*/  SYNCS.PHASECHK.TRANS64.TRYWAIT P1, [UR26+0x120], R3 ;  /* 0x00012003ff0075a7 */ /* 0x000e64000802111a */
[----:B-1----:R-:W-:Y:S09]  /*4210*/  @!P1 BRA `(.L_x_82) ;  /* 0x0000005400e09947 */ /* 0x002ff20003800000 */
.L_x_181:
[----:B------:R-:W-:Y:S01]  /*4220*/  @!UP1 UPRMT UR4, UR49, 0x654, UR4 ;  /* 0x0000065431049896 */ /* 0x000fe20008000004 */
[----:B------:R-:W-:Y:S01]  /*4230*/  UMOV UR5, 0xffff ;  /* 0x0000ffff00057882 */ /* 0x000fe20000000000 */
[----:B------:R-:W-:-:S07]  /*4240*/  UMOV UR6, 0x1 ;  /* 0x0000000100067882 */ /* 0x000fce0000000000 */
[----:B------:R-:W-:Y:S01]  /*4250*/  @!P0 SYNCS.ARRIVE.TRANS64.RED.A1T0 RZ, [UR4], RZ ;  /* 0x000000ffffff89a7 */ /* 0x000fe20008100404 */
[----:B------:R-:W-:Y:S01]  /*4260*/  NOP ;  /* 0x0000000000007918 */ /* 0x000fe20000000000 */
[----:B-1----:R-:W1:Y:S01]  /*4270*/  LDS R0, [UR8+0x14] ;  /* 0x00001408ff007984 */ /* 0x002e620008000800 */
[----:B------:R-:W-:-:S04]  /*4280*/  ULOP3.LUT UR4, UR44, 0xffff, URZ, 0xc0, !UPT ;  /* 0x0000ffff2c047892 */ /* 0x000fc8000f8ec0ff */
[----:B------:R-:W-:-:S04]  /*4290*/  USHF.R.U32.HI UR4, URZ, 0x5, UR4 ;  /* 0x00000005ff047899 */ /* 0x000fc80008011604 */
[----:B------:R-:W-:Y:S02]  /*42a0*/  USHF.L.U32 UR5, UR5, UR4, URZ ;  /* 0x0000000405057299 */ /* 0x000fe400080006ff */
[----:B------:R-:W-:-:S04]  /*42b0*/  USHF.L.U32 UR4, UR6, UR4, URZ ;  /* 0x0000000406047299 */ /* 0x000fc800080006ff */
[----:B-1----:R-:W-:-:S04]  /*42c0*/  LOP3.LUT R0, R0, UR5, RZ, 0xc0, !PT ;  /* 0x0000000500007c12 */ /* 0x002fc8000f8ec0ff */
[----:B------:R-:W-:-:S13]  /*42d0*/  ISETP.NE.AND P0, PT, R0, UR5, PT ;  /* 0x0000000500007c0c */ /* 0x000fda000bf05270 */
[----:B------:R-:W-:Y:S05]  /*42e0*/  @P0 BRA `(.L_x_83) ;  /* 0x0000000000580947 */ /* 0x000fea0003800000 */
[----:B------:R-:W1:Y:S02]  /*42f0*/  LDS R0, [UR8+0x18] ;  /* 0x00001808ff007984 */ /* 0x000e640008000800 */
[----:B-1----:R-:W-:-:S04]  /*4300*/  LOP3.LUT R0, R0, UR4, RZ, 0xc0, !PT ;  /* 0x0000000400007c12 */ /* 0x002fc8000f8ec0ff */
[----:B------:R-:W-:-:S13]  /*4310*/  ISETP.NE.AND P0, PT, R0, UR4, PT ;  /* 0x0000000400007c0c */ /* 0x000fda000bf05270 */
[----:B------:R-:W-:Y:S05]  /*4320*/  @P0 BRA `(.L_x_84) ;  /* 0x00000000003c0947 */ /* 0x000fea0003800000 */
[----:B------:R-:W1:Y:S01]  /*4330*/  S2R R2, SR_LANEID ;  /* 0x0000000000027919 */ /* 0x000e620000000000 */
[----:B------:R-:W-:Y:S01]  /*4340*/  ULOP3.LUT UR5, URZ, UR5, URZ, 0x33, !UPT ;  /* 0x00000005ff057292 */ /* 0x000fe2000f8e33ff */
[----:B------:R-:W-:Y:S01]  /*4350*/  LOP3.LUT R4, RZ, UR4, RZ, 0x33, !PT ;  /* 0x00000004ff047c12 */ /* 0x000fe2000f8e33ff */
[----:B------:R-:W-:Y:S02]  /*4360*/  VOTEU.ANY UR4, UPT, PT ;  /* 0x0000000000047886 */ /* 0x000fe400038e0100 */
[----:B------:R-:W-:Y:S01]  /*4370*/  UFLO.U32 UR4, UR4 ;  /* 0x00000004000472bd */ /* 0x000fe200080e0000 */
[----:B------:R-:W2:Y:S01]  /*4380*/  REDUX UR6, R4 ;  /* 0x00000000040673c4 */ /* 0x000ea20000000000 */
[----:B------:R-:W-:-:S06]  /*4390*/  IMAD.U32 R0, RZ, RZ, UR5 ;  /* 0x00000005ff007e24 */ /* 0x000fcc000f8e00ff */
[----:B------:R4:W-:Y:S01]  /*43a0*/  UTCATOMSWS.AND URZ, UR5 ;  /* 0x0000000500ff79e3 */ /* 0x0009e20008000000 */
[----:B------:R-:W3:Y:S01]  /*43b0*/  REDUX UR7, R0 ;  /* 0x00000000000773c4 */ /* 0x000ee20000000000 */
[----:B-1----:R-:W-:Y:S01]  /*43c0*/  ISETP.EQ.U32.AND P0, PT, R2, UR4, PT ;  /* 0x0000000402007c0c */ /* 0x002fe2000bf02070 */
[----:B--2---:R-:W-:Y:S01]  /*43d0*/  IMAD.U32 R2, RZ, RZ, UR6 ;  /* 0x00000006ff027e24 */ /* 0x004fe2000f8e00ff */
[----:B---3--:R-:W-:-:S11]  /*43e0*/  MOV R3, UR7 ;  /* 0x0000000700037c02 */ /* 0x008fd60008000f00 */
[----:B------:R4:W-:Y:S04]  /*43f0*/  @P0 ATOMS.AND RZ, [UR8+0x14], R3 ;  /* 0x00001403ffff098c */ /* 0x0009e8000a800008 */
[----:B------:R4:W-:Y:S01]  /*4400*/  @P0 ATOMS.AND RZ, [UR8+0x18], R2 ;  /* 0x00001802ffff098c */ /* 0x0009e2000a800008 */
[----:B------:R-:W-:Y:S05]  /*4410*/  BRA `(.L_x_85) ;  /* 0x0000000000147947 */ /* 0x000fea0003800000 */
.L_x_84:
[----:B------:R-:W-:Y:S02]  /*4420*/  MOV R2, 0x4440 ;  /* 0x0000444000027802 */ /* 0x000fe40000000f00 */
[----:B---3-5:R-:W-:Y:S05]  /*4430*/  CALL.REL.NOINC `($__internal_0_$__cuda_sm10x_tcgen05_guardrail_trap_col_being_dealloced_not_returned_by_alloc) ;  /* 0x0000005800c07944 */ /* 0x028fea0003c00000 */
[----:B------:R-:W-:Y:S05]  /*4440*/  BRA `(.L_x_85) ;  /* 0x0000000000087947 */ /* 0x000fea0003800000 */
.L_x_83:
[----:B------:R-:W-:Y:S02]  /*4450*/  MOV R2, 0x4470 ;  /* 0x0000447000027802 */ /* 0x000fe40000000f00 */
[----:B---3-5:R-:W-:Y:S05]  /*4460*/  CALL.REL.NOINC `($__internal_2_$__cuda_sm10x_tcgen05_guardrail_trap_unallocated_columns_being_dealloced) ;  /* 0x0000005800cc7944 */ /* 0x028fea0003c00000 */
.L_x_85:
[----:B------:R-:W-:Y:S01]  /*4470*/  NOP ;  /* 0x0000000000007918 */ /* 0x000fe20000000000 */
[----:B----4-:R-:W-:Y:S05]  /*4480*/  EXIT ;  /* 0x000000000000794d */ /* 0x010fea0003800000 */
.L_x_56:
[----:B------:R-:W-:-:S09]  /*4490*/  UISETP.NE.OR UP0, UPT, UR25, 0x3, !UP3 ;  /* 0x000000031900788c */ /* 0x000fd2000df05670 */
[----:B------:R-:W-:Y:S05]  /*44a0*/  BRA.U UP0, `(.L_x_86) ;  /* 0x0000001100b87547 */ /* 0x000fea000b800000 */
[----:B------:R-:W1:Y:S01]  /*44b0*/  LDCU UR31, c[0x0][0x370] ;  /* 0x00006e00ff1f77ac */ /* 0x000e620008000800 */
[----:B------:R-:W2:Y:S01]  /*44c0*/  LDC.64 R16, c[0x0][0x348] ;  /* 0x0000d200ff107b82 */ /* 0x000ea20000000a00 */
[----:B------:R-:W-:Y:S02]  /*44d0*/  HFMA2 R13, -RZ, RZ, 0, 0 ;  /* 0x00000000ff0d7431 */ /* 0x000fe400000001ff */
[----:B------:R-:W-:Y:S01]  /*44e0*/  IMAD.MOV.U32 R15, RZ, RZ, 0x1 ;  /* 0x00000001ff0f7424 */ /* 0x000fe200078e00ff */
[----:B------:R-:W1:Y:S01]  /*44f0*/  LDCU.128 UR48, c[0x0][0xb10] ;  /* 0x00016200ff3077ac */ /* 0x000e620008000c00 */
[----:B------:R-:W-:Y:S01]  /*4500*/  IMAD.MOV.U32 R14, RZ, RZ, RZ ;  /* 0x000000ffff0e7224 */ /* 0x000fe200078e00ff */
[----:B------:R-:W-:Y:S01]  /*4510*/  MOV R7, 0x2000 ;  /* 0x0000200000077802 */ /* 0x000fe20000000f00 */
[----:B------:R-:W3:Y:S01]  /*4520*/  LDCU UR30, c[0x0][0x374] ;  /* 0x00006e80ff1e77ac */ /* 0x000ee20008000800 */
[----:B------:R-:W4:Y:S01]  /*4530*/  LDC.64 R2, c[0x0][0x888] ;  /* 0x00022200ff027b82 */ /* 0x000f220000000a00 */
[----:B------:R-:W3:Y:S01]  /*4540*/  LDCU UR15, c[0x0][0xb0c] ;  /* 0x00016180ff0f77ac */ /* 0x000ee20008000800 */
[----:B------:R-:W2:Y:S06]  /*4550*/  LDCU UR52, c[0x0][0xb20] ;  /* 0x00016400ff3477ac */ /* 0x000eac0008000800 */
[----:B------:R-:W4:Y:S01]  /*4560*/  LDC.64 R4, c[0x0][0x890] ;  /* 0x00022400ff047b82 */ /* 0x000f220000000a00 */
[----:B------:R-:W2:Y:S01]  /*4570*/  LDCU UR4, c[0x0][0xb30] ;  /* 0x00016600ff0477ac */ /* 0x000ea20008000800 */
[----:B------:R-:W-:Y:S01]  /*4580*/  UMOV UR21, 0x400 ;  /* 0x0000040000157882 */ /* 0x000fe20000000000 */
[----:B-1----:R-:W-:-:S02]  /*4590*/  UIMAD.WIDE.U32 UR6, UR31, UR48, URZ ;  /* 0x000000301f0672a5 */ /* 0x002fc4000f8e00ff */
[----:B---3--:R-:W-:Y:S02]  /*45a0*/  UIMAD.WIDE.U32 UR8, UR30, UR51, URZ ;  /* 0x000000331e0872a5 */ /* 0x008fe4000f8e00ff */
[----:B------:R-:W-:Y:S02]  /*45b0*/  ULEA UR21, UR47, UR21, 0x18 ;  /* 0x000000152f157291 */ /* 0x000fe4000f8ec0ff */
[----:B------:R-:W-:Y:S02]  /*45c0*/  UPLOP3.LUT UP2, UPT, UPT, UPT, UPT, 0x40, 0x4 ;  /* 0x000000000004789c */ /* 0x000fe40003f4e870 */
[----:B------:R-:W-:Y:S01]  /*45d0*/  UIADD3 UR37, UPT, UPT, UR21, 0x68, URZ ;  /* 0x0000006815257890 */ /* 0x000fe2000fffe0ff */
[----:B------:R-:W-:Y:S01]  /*45e0*/  UMOV UR6, UR7 ;  /* 0x0000000700067c82 */ /* 0x000fe20008000000 */
[----:B------:R-:W-:Y:S01]  /*45f0*/  UMOV UR38, UR9 ;  /* 0x0000000900267c82 */ /* 0x000fe20008000000 */
[----:B------:R-:W-:Y:S02]  /*4600*/  UISETP.GE.AND UP0, UPT, UR45, 0x1, UPT ;  /* 0x000000012d00788c */ /* 0x000fe4000bf06270 */
[----:B------:R-:W-:Y:S01]  /*4610*/  UISETP.NE.AND UP4, UPT, UR45, 0x1, UPT ;  /* 0x000000012d00788c */ /* 0x000fe2000bf85270 */
[----:B------:R-:W1:Y:S01]  /*4620*/  LDCU.64 UR22, c[0x0][0xb28] ;  /* 0x00016500ff1677ac */ /* 0x000e620008000a00 */
[----:B------:R-:W-:-:S02]  /*4630*/  UISETP.NE.AND UP6, UPT, UR15, 0x1, UPT ;  /* 0x000000010f00788c */ /* 0x000fc4000bfc5270 */
[----:B------:R-:W-:Y:S02]  /*4640*/  UISETP.NE.AND UP5, UPT, UR50, 0x1, UPT ;  /* 0x000000013200788c */ /* 0x000fe4000bfa5270 */
[----:B------:R-:W-:Y:S02]  /*4650*/  UIADD3 UR41, UPT, UPT, UR21, 0x50, URZ ;  /* 0x0000005015297890 */ /* 0x000fe4000fffe0ff */
[----:B------:R-:W-:Y:S02]  /*4660*/  UIADD3 UR33, UPT, UPT, UR21, 0x58, URZ ;  /* 0x0000005815217890 */ /* 0x000fe4000fffe0ff */
[----:B------:R-:W-:Y:S02]  /*4670*/  UIADD3 UR25, UPT, UPT, UR21, 0x60, URZ ;  /* 0x0000006015197890 */ /* 0x000fe4000fffe0ff */
[----:B------:R-:W-:Y:S02]  /*4680*/  UPRMT UR37, UR47, 0x654, UR37 ;  /* 0x000006542f257896 */ /* 0x000fe40008000025 */
[----:B------:R-:W-:-:S02]  /*4690*/  USHF.R.U32.HI UR39, URZ, UR49, UR6 ;  /* 0x00000031ff277299 */ /* 0x000fc40008011606 */
[----:B--2---:R-:W-:Y:S02]  /*46a0*/  USHF.R.U32.HI UR38, URZ, UR52, UR38 ;  /* 0x00000034ff267299 */ /* 0x004fe40008011626 */
[----:B------:R-:W-:-:S11]  /*46b0*/  UISETP.NE.AND UP3, UPT, UR4, 0x1, UPT ;  /* 0x000000010400788c */ /* 0x000fd6000bf65270 */
.L_x_97:
[C---:B------:R-:W-:Y:S02]  /*46c0*/  LEA R12, R14.reuse, UR21, 0x3 ;  /* 0x000000150e0c7c11 */ /* 0x040fe4000f8e18ff */
[----:B------:R-:W-:Y:S02]  /*46d0*/  SHF.L.U32 R9, R13, 0x1f, RZ ;  /* 0x0000001f0d097819 */ /* 0x000fe400000006ff */
[----:B------:R-:W-:Y:S02]  /*46e0*/  LEA R10, R14, UR21, 0x4 ;  /* 0x000000150e0a7c11 */ /* 0x000fe4000f8e20ff */
[----:B------:R-:W2:Y:S02]  /*46f0*/  SYNCS.PHASECHK.TRANS64.TRYWAIT P0, [R12+URZ+0xa0], R9 ;  /* 0x0000a0090c0075a7 */ /* 0x000ea400080011ff */
[----:B--23--:R-:W-:Y:S05]  /*4700*/  @!P0 BRA `(.L_x_87) ;  /* 0x0000005000bc8947 */ /* 0x00cfea0003800000 */
.L_x_182:
[----:B--2---:R-:W2:Y:S01]  /*4710*/  LDS.128 R8, [R10+0x130] ;  /* 0x000130000a087984 */ /* 0x004ea20000000c00 */
[----:B------:R-:W-:Y:S01]  /*4720*/  UISETP.GE.AND UP0, UPT, UR45, 0x1, UPT ;  /* 0x000000012d00788c */ /* 0x000fe2000bf06270 */
[----:B------:R-:W-:Y:S01]  /*4730*/  @!PT LDS RZ, [RZ] ;  /* 0x00000000fffff984 */ /* 0x000fe20000000800 */
[----:B------:R-:W-:Y:S01]  /*4740*/  @!PT LDS RZ, [RZ] ;  /* 0x00000000fffff984 */ /* 0x000fe20000000800 */
[----:B------:R-:W-:Y:S01]  /*4750*/  @!PT LDS RZ, [RZ] ;  /* 0x00000000fffff984 */ /* 0x000fe20000000800 */
[----:B------:R-:W-:Y:S01]  /*4760*/  @!PT LDS RZ, [RZ] ;  /* 0x00000000fffff984 */ /* 0x000fe20000000800 */
[----:B------:R3:W-:Y:S06]  /*4770*/  MEMBAR.ALL.CTA ;  /* 0x0000000000007992 */ /* 0x0007ec0000008000 */
[----:B---3--:R-:W3:Y:S01]  /*4780*/  FENCE.VIEW.ASYNC.S ;  /* 0x00000000000073c6 */ /* 0x008ee20000000000 */
[----:B--2---:R-:W-:Y:S11]  /*4790*/  LOP3.LUT P0, RZ, R10, 0x1, RZ, 0xc0, !PT ;  /* 0x000000010aff7812 */ /* 0x004ff6000780c0ff */
[----:B------:R-:W-:Y:S02]  /*47a0*/  @!UPT UIADD3 URZ, UPT, UPT, URZ, URZ, URZ ;  /* 0x000000fffffff290 */ /* 0x000fe4000fffe0ff */
[----:B---3--:R-:W-:Y:S01]  /*47b0*/  VOTEU.ANY UP1, P0 ;  /* 0x0000000000ff7886 */ /* 0x008fe20000020100 */
[----:B------:R-:W-:Y:S11]  /*47c0*/  PLOP3.LUT P0, PT, PT, PT, UP1, 0x80, 0x8 ;  /* 0x000000000008781c */ /* 0x000ff60003f0f018 */
[----:B------:R-:W-:Y:S02]  /*47d0*/  @!UPT UIADD3 URZ, UPT, UPT, URZ, URZ, URZ ;  /* 0x000000fffffff290 */ /* 0x000fe4000fffe0ff */
[----:B------:R-:W-:Y:S02]  /*47e0*/  @P0 SHF.R.U32.HI R0, RZ, 0x10, R9 ;  /* 0x00000010ff000819 */ /* 0x000fe40000011609 */
[----:B------:R-:W-:Y:S02]  /*47f0*/  @P0 MOV R6, R8 ;  /* 0x0000000800060202 */ /* 0x000fe40000000f00 */
[----:B------:R-:W-:Y:S01]  /*4800*/  @P0 R2UR UR4, R0 ;  /* 0x00000000000402ca */ /* 0x000fe200000e0000 */
[----:B------:R-:W-:Y:S01]  /*4810*/  VIADD R0, R12, 0xb0 ;  /* 0x000000b00c007836 */ /* 0x000fe20000000000 */
[----:B------:R-:W-:Y:S02]  /*4820*/  @P0 LOP3.LUT R8, R9, 0xffff, RZ, 0xc0, !PT ;  /* 0x0000ffff09080812 */ /* 0x000fe400078ec0ff */
[----:B------:R-:W-:Y:S02]  /*4830*/  @P0 R2UR UR6, R6 ;  /* 0x00000000060602ca */ /* 0x000fe400000e0000 */
[----:B------:R-:W-:Y:S02]  /*4840*/  PRMT R0, RZ, 0x654, R0 ;  /* 0x00000654ff007816 */ /* 0x000fe40000000000 */
[----:B------:R-:W-:Y:S02]  /*4850*/  @P0 R2UR UR5, R8 ;  /* 0x00000000080502ca */ /* 0x000fe400000e0000 */
[----:B------:R2:W-:Y:S03]  /*4860*/  SYNCS.ARRIVE.TRANS64.RED.A1T0 RZ, [R0+URZ], RZ ;  /* 0x000000ff00ff79a7 */ /* 0x0005e600081004ff */
[----:B------:R-:W-:Y:S04]  /*4870*/  @UP1 UMOV UR29, UR4 ;  /* 0x00000004001d1c82 */ /* 0x000fe80008000000 */
[----:B------:R-:W-:Y:S04]  /*4880*/  @UP1 UMOV UR14, UR6 ;  /* 0x00000006000e1c82 */ /* 0x000fe80008000000 */
[----:B------:R-:W-:Y:S01]  /*4890*/  @UP1 UMOV UR13, UR5 ;  /* 0x00000005000d1c82 */ /* 0x000fe20008000000 */
[----:B------:R-:W-:Y:S05]  /*48a0*/  BRA.U !UP0, `(.L_x_88) ;  /* 0x0000000108a47547 */ /* 0x000fea000b800000 */
[----:B------:R-:W-:Y:S02]  /*48b0*/  UIMAD.WIDE.U32 UR16, UR13, UR51, URZ ;  /* 0x000000330d1072a5 */ /* 0x000fe4000f8e00ff */
[----:B------:R-:W-:Y:S02]  /*48c0*/  UIMAD.WIDE.U32 UR18, UR14, UR48, URZ ;  /* 0x000000300e1272a5 */ /* 0x000fe4000f8e00ff */
[----:B------:R-:W-:Y:S02]  /*48d0*/  USEL UR4, UR30, UR38, !UP5 ;  /* 0x000000261e047287 */ /* 0x000fe4000e800000 */
[----:B------:R-:W-:Y:S02]  /*48e0*/  USEL UR7, UR31, UR39, !UP6 ;  /* 0x000000271f077287 */ /* 0x000fe4000f000000 */
[----:B-1----:R-:W-:Y:S02]  /*48f0*/  UIMAD.WIDE.U32 UR8, UR4, UR22, URZ ;  /* 0x00000016040872a5 */ /* 0x002fe4000f8e00ff */
[----:B------:R-:W-:Y:S01]  /*4900*/  UIMAD.WIDE.U32 UR10, UR7, UR22, URZ ;  /* 0x00000016070a72a5 */ /* 0x000fe2000f8e00ff */
[----:B------:R-:W-:Y:S02]  /*4910*/  UMOV UR5, UR17 ;  /* 0x0000001100057c82 */ /* 0x000fe40008000000 */
[----:B------:R-:W-:Y:S03]  /*4920*/  USHF.R.U32.HI UR6, URZ, UR52, UR5 ;  /* 0x00000034ff067299 */ /* 0x000fe60008011605 */
[----:B------:R-:W-:Y:S01]  /*4930*/  UMOV UR5, UR19 ;  /* 0x0000001300057c82 */ /* 0x000fe20008000000 */
[----:B------:R-:W-:Y:S02]  /*4940*/  USEL UR6, UR13, UR6, !UP5 ;  /* 0x000000060d067287 */ /* 0x000fe4000e800000 */
[----:B------:R-:W-:Y:S03]  /*4950*/  USHF.R.U32.HI UR12, URZ, UR49, UR5 ;  /* 0x00000031ff0c7299 */ /* 0x000fe60008011605 */
[----:B------:R-:W-:Y:S02]  /*4960*/  UMOV UR5, UR9 ;  /* 0x0000000900057c82 */ /* 0x000fe40008000000 */
[----:B------:R-:W-:Y:S03]  /*4970*/  @UP4 USHF.R.U32.HI UR4, URZ, UR23, UR5 ;  /* 0x00000017ff044299 */ /* 0x000fe60008011605 */
[----:B------:R-:W-:Y:S01]  /*4980*/  UMOV UR5, UR11 ;  /* 0x0000000b00057c82 */ /* 0x000fe20008000000 */
[----:B------:R-:W-:Y:S02]  /*4990*/  UIMAD UR4, UR45, UR4, URZ ;  /* 0x000000042d0472a4 */ /* 0x000fe4000f8e02ff */
[----:B------:R-:W-:Y:S02]  /*49a0*/  @UP4 USHF.R.U32.HI UR7, URZ, UR23, UR5 ;  /* 0x00000017ff074299 */ /* 0x000fe40008011605 */
[----:B------:R-:W-:Y:S02]  /*49b0*/  UIMAD.WIDE.U32 UR10, UR6, UR22, URZ ;  /* 0x00000016060a72a5 */ /* 0x000fe4000f8e00ff */
[----:B------:R-:W-:Y:S02]  /*49c0*/  USEL UR5, UR14, UR12, !UP6 ;  /* 0x0000000c0e057287 */ /* 0x000fe4000f000000 */
[----:B------:R-:W-:Y:S02]  /*49d0*/  UIMAD UR8, UR45, UR7, URZ ;  /* 0x000000072d0872a4 */ /* 0x000fe4000f8e02ff */
[----:B------:R-:W-:Y:S03]  /*49e0*/  UISETP.GE.AND UP0, UPT, UR6, UR4, UPT ;  /* 0x000000040600728c */ /* 0x000fe6000bf06270 */
[----:B------:R-:W-:Y:S01]  /*49f0*/  UMOV UR4, UR11 ;  /* 0x0000000b00047c82 */ /* 0x000fe20008000000 */
[----:B------:R-:W-:Y:S02]  /*4a00*/  UISETP.GE.OR UP0, UPT, UR5, UR8, UP0 ;  /* 0x000000080500728c */ /* 0x000fe40008706670 */
[----:B------:R-:W-:Y:S02]  /*4a10*/  USHF.R.U32.HI UR4, URZ, UR23, UR4 ;  /* 0x00000017ff047299 */ /* 0x000fe40008011604 */
[----:B------:R-:W-:Y:S02]  /*4a20*/  UIMAD.WIDE.U32 UR8, UR5, UR22, URZ ;  /* 0x00000016050872a5 */ /* 0x000fe4000f8e00ff */
[----:B------:R-:W-:Y:S04]  /*4a30*/  USEL UR10, UR6, UR4, !UP4 ;  /* 0x00000004060a7287 */ /* 0x000fe8000e000000 */
[----:B------:R-:W-:Y:S01]  /*4a40*/  UIADD3 UR11, UPT, UPT, -UR10, URZ, URZ ;  /* 0x000000ff0a0b7290 */ /* 0x000fe2000fffe1ff */
[----:B------:R-:W-:Y:S02]  /*4a50*/  @!UP0 UMOV UR4, UR9 ;  /* 0x0000000900048c82 */ /* 0x000fe40008000000 */
[----:B------:R-:W-:Y:S02]  /*4a60*/  @!UP0 USHF.R.U32.HI UR4, URZ, UR23, UR4 ;  /* 0x00000017ff048299 */ /* 0x000fe40008011604 */
[----:B------:R-:W-:Y:S02]  /*4a70*/  UIMAD UR8, UR45, UR11, UR6 ;  /* 0x0000000b2d0872a4 */ /* 0x000fe4000f8e0206 */
[----:B------:R-:W-:Y:S04]  /*4a80*/  @!UP0 USEL UR4, UR5, UR4, !UP4 ;  /* 0x0000000405048287 */ /* 0x000fe8000e000000 */
[----:B------:R-:W-:Y:S02]  /*4a90*/  @!UP0 UIMAD UR7, UR7, UR8, UR4 ;  /* 0x00000008070782a4 */ /* 0x000fe4000f8e0204 */
[----:B------:R-:W-:Y:S02]  /*4aa0*/  @!UP0 UIADD3 UR9, UPT, UPT, UR10, -UR4, URZ ;  /* 0x800000040a098290 */ /* 0x000fe4000fffe0ff */
[----:B------:R-:W-:Y:S02]  /*4ab0*/  UIADD3 UR8, UPT, UPT, -UR6, URZ, URZ ;  /* 0x000000ff06087290 */ /* 0x000fe4000fffe1ff */
[----:B------:R-:W-:Y:S02]  /*4ac0*/  UIADD3 UR4, UPT, UPT, -UR5, URZ, URZ ;  /* 0x000000ff05047290 */ /* 0x000fe4000fffe1ff */
[----:B------:R-:W-:Y:S03]  /*4ad0*/  @!UP0 UIMAD UR6, UR9, UR45, UR5 ;  /* 0x0000002d090682a4 */ /* 0x000fe6000f8e0205 */
[----:B------:R-:W-:Y:S01]  /*4ae0*/  @!UP0 UMOV UR5, UR7 ;  /* 0x0000000700058c82 */ /* 0x000fe20008000000 */
[----:B------:R-:W-:Y:S02]  /*4af0*/  UIMAD UR7, UR15, UR4, UR14 ;  /* 0x000000040f0772a4 */ /* 0x000fe4000f8e020e */
[----:B------:R-:W-:Y:S02]  /*4b00*/  UIMAD UR4, UR50, UR8, UR13 ;  /* 0x00000008320472a4 */ /* 0x000fe4000f8e020d */
[----:B------:R-:W-:Y:S02]  /*4b10*/  UIMAD UR14, UR5, UR15, UR7 ;  /* 0x0000000f050e72a4 */ /* 0x000fe4000f8e0207 */
[----:B------:R-:W-:Y:S11]  /*4b20*/  UIMAD UR13, UR6, UR50, UR4 ;  /* 0x00000032060d72a4 */ /* 0x000ff6000f8e0204 */
[----:B------:R-:W-:Y:S01]  /*4b30*/  @!UPT UIADD3 URZ, UPT, UPT, URZ, URZ, URZ ;  /* 0x000000fffffff290 */ /* 0x000fe2000fffe0ff */
.L_x_88:
[----:B------:R-:W3:Y:S01]  /*4b40*/  @!UP3 LDCU.128 UR8, c[0x0][0xb10] ;  /* 0x00016200ff08b7ac */ /* 0x000ee20008000c00 */
[C---:B----4-:R-:W-:Y:S02]  /*4b50*/  ISETP.NE.U32.AND P1, PT, R4.reuse, RZ, PT ;  /* 0x000000ff0400720c */ /* 0x050fe40003f25070 */
[----:B------:R-:W-:Y:S02]  /*4b60*/  ISETP.NE.U32.AND P0, PT, R4, RZ, PT ;  /* 0x000000ff0400720c */ /* 0x000fe40003f05070 */
[C---:B------:R-:W-:Y:S02]  /*4b70*/  ISETP.NE.AND.EX P1, PT, R5.reuse, RZ, PT, P1 ;  /* 0x000000ff0500720c */ /* 0x040fe40003f25310 */
[----:B------:R-:W-:Y:S01]  /*4b80*/  ISETP.NE.AND.EX P0, PT, R5, RZ, PT, P0 ;  /* 0x000000ff0500720c */ /* 0x000fe20003f05300 */
[----:B------:R-:W4:Y:S01]  /*4b90*/  @!UP3 LDCU UR5, c[0x0][0xb0c] ;  /* 0x00016180ff05b7ac */ /* 0x000f220008000800 */
[----:B------:R-:W-:Y:S01]  /*4ba0*/  SHF.L.U32 R9, R15, 0x1f, RZ ;  /* 0x0000001f0f097819 */ /* 0x000fe200000006ff */
[----:B------:R-:W-:Y:S02]  /*4bb0*/  USHF.L.U32 UR42, UR24, 0x7, URZ ;  /* 0x00000007182a7899 */ /* 0x000fe400080006ff */
[----:B------:R-:W-:Y:S02]  /*4bc0*/  USHF.L.U32 UR43, UR20, 0x6, URZ ;  /* 0x00000006142b7899 */ /* 0x000fe400080006ff */
[----:B---3--:R-:W-:Y:S07]  /*4bd0*/  UIMAD.WIDE.U32 UR6, UR14, UR8, URZ ;  /* 0x000000080e0672a5 */ /* 0x008fee000f8e00ff */
[----:B------:R-:W-:Y:S01]  /*4be0*/  @!UP3 UMOV UR4, UR7 ;  /* 0x000000070004bc82 */ /* 0x000fe20008000000 */
[----:B----4-:R-:W-:Y:S02]  /*4bf0*/  @!UP3 UISETP.NE.AND UP0, UPT, UR5, 0x1, UPT ;  /* 0x000000010500b88c */ /* 0x010fe4000bf05270 */
[----:B------:R-:W-:Y:S02]  /*4c00*/  @!UP3 USHF.R.U32.HI UR4, URZ, UR9, UR4 ;  /* 0x00000009ff04b299 */ /* 0x000fe40008011604 */
[----:B------:R-:W-:Y:S02]  /*4c10*/  UIMAD.WIDE.U32 UR6, UR13, UR11, URZ ;  /* 0x0000000b0d0672a5 */ /* 0x000fe4000f8e00ff */
[----:B------:R-:W-:Y:S02]  /*4c20*/  @!UP3 USEL UR8, UR14, UR4, !UP0 ;  /* 0x000000040e08b287 */ /* 0x000fe4000c000000 */
[----:B------:R-:W-:Y:S03]  /*4c30*/  @!UP3 UISETP.NE.AND UP0, UPT, UR10, 0x1, UPT ;  /* 0x000000010a00b88c */ /* 0x000fe6000bf05270 */
[----:B------:R-:W-:Y:S02]  /*4c40*/  @!UP3 UMOV UR6, UR7 ;  /* 0x000000070006bc82 */ /* 0x000fe40008000000 */
[----:B------:R-:W3:Y:S02]  /*4c50*/  @!UP3 LDCU UR4, c[0x0][0xb20] ;  /* 0x00016400ff04b7ac */ /* 0x000ee40008000800 */
[----:B---3--:R-:W-:Y:S04]  /*4c60*/  @!UP3 USHF.R.U32.HI UR6, URZ, UR4, UR6 ;  /* 0x00000004ff06b299 */ /* 0x008fe80008011606 */
[----:B------:R-:W-:Y:S04]  /*4c70*/  @!UP3 USEL UR6, UR13, UR6, !UP0 ;  /* 0x000000060d06b287 */ /* 0x000fe8000c000000 */
[----:B------:R-:W-:Y:S02]  /*4c80*/  @!UP3 UIADD3 UR4, UPT, UPT, -UR8, UR6, URZ ;  /* 0x000000060804b290 */ /* 0x000fe4000fffe1ff */
[----:B------:R-:W-:Y:S02]  /*4c90*/  @!UP3 UIADD3 UR6, UPT, UPT, UR8, -UR6, URZ ;  /* 0x800000060806b290 */ /* 0x000fe4000fffe0ff */
[----:B------:R-:W-:Y:S02]  /*4ca0*/  @!UP3 UIMAD UR14, UR4, UR5, UR14 ;  /* 0x00000005040eb2a4 */ /* 0x000fe4000f8e020e */
[----:B------:R-:W-:Y:S01]  /*4cb0*/  @!UP3 UIMAD UR13, UR6, UR10, UR13 ;  /* 0x0000000a060db2a4 */ /* 0x000fe2000f8e020d */
[----:B------:R-:W-:Y:S11]  /*4cc0*/  BRA.U UP2, `(.L_x_89) ;  /* 0x0000000102107547 */ /* 0x000ff6000b800000 */
[----:B--2---:R-:W-:Y:S04]  /*4cd0*/  MOV R0, UR46 ;  /* 0x0000002e00007c02 */ /* 0x004fe80008000f00 */
[----:B------:R-:W-:Y:S04]  /*4ce0*/  SHF.L.U32 R11, R0, 0x1f, RZ ;  /* 0x0000001f000b7819 */ /* 0x000fe800000006ff */
[----:B------:R-:W2:Y:S02]  /*4cf0*/  SYNCS.PHASECHK.TRANS64.TRYWAIT P2, [UR21+0x98], R11 ;  /* 0x0000980bff0075a7 */ /* 0x000ea40008041115 */
[----:B--2---:R-:W-:Y:S05]  /*4d00*/  @!P2 BRA `(.L_x_90) ;  /* 0x0000004c0050a947 */ /* 0x004fea0003800000 */
.L_x_89:
[----:B------:R-:W-:Y:S05]  /*4d10*/  @!P1 BRA `(.L_x_91) ;  /* 0x0000000000309947 */ /* 0x000fea0003800000 */
[----:B------:R-:W-:Y:S01]  /*4d20*/  ISETP.NE.U32.AND P1, PT, R2, RZ, PT ;  /* 0x000000ff0200720c */ /* 0x000fe20003f25070 */
[----:B------:R-:W3:Y:S01]  /*4d30*/  LDCU.64 UR4, c[0x0][0x358] ;  /* 0x00006b00ff0477ac */ /* 0x000ee20008000a00 */
[----:B------:R-:W-:Y:S02]  /*4d40*/  IMAD.MOV.U32 R56, RZ, RZ, 0x1 ;  /* 0x00000001ff387424 */ /* 0x000fe400078e00ff */
[----:B------:R-:W-:Y:S11]  /*4d50*/  ISETP.NE.AND.EX P1, PT, R3, RZ, PT, P1 ;  /* 0x000000ff0300720c */ /* 0x000ff60003f25310 */
[----:B------:R-:W-:Y:S02]  /*4d60*/  @!UPT UIADD3 URZ, UPT, UPT, URZ, URZ, URZ ;  /* 0x000000fffffff290 */ /* 0x000fe4000fffe0ff */
[----:B--2---:R-:W2:Y:S01]  /*4d70*/  @P1 LDC.64 R10, c[0x0][0x888] ;  /* 0x00022200ff0a1b82 */ /* 0x004ea20000000a00 */
[----:B------:R-:W-:Y:S04]  /*4d80*/  @P1 IMAD R0, R4, UR36, RZ ;  /* 0x0000002404001c24 */ /* 0x000fe8000f8e02ff */
[----:B--2---:R-:W-:Y:S04]  /*4d90*/  @P1 IMAD.WIDE R10, R0, 0x4, R10 ;  /* 0x00000004000a1825 */ /* 0x004fe800078e020a */
[----:B------:R-:W-:Y:S01]  /*4da0*/  HFMA2 R0, -RZ, RZ, 0, 5.9604644775390625e-08 ;  /* 0x00000001ff007431 */ /* 0x000fe200000001ff */
[----:B---3-5:R3:W5:Y:S04]  /*4db0*/  @P1 LDG.E R27, desc[UR4][R10.64] ;  /* 0x000000040a1b1981 */ /* 0x028768000c1e1900 */
[----:B------:R-:W-:Y:S01]  /*4dc0*/  @!P1 PRMT R56, R0, 0x7610, R56 ;  /* 0x0000761000389816 */ /* 0x000fe20000000038 */
[----:B---3--:R-:W4:Y:S06]  /*4dd0*/  @!P1 LDC R27, c[0x0][0x880] ;  /* 0x00022000ff1b9b82 */ /* 0x008f2c0000000800 */
.L_x_91:
[----:B----45:R-:W-:Y:S01]  /*4de0*/  @!P0 FSETP.EQ.AND P1, PT, R27, RZ, PT ;  /* 0x000000ff1b00820b */ /* 0x030fe20003f22000 */
[----:B------:R-:W-:Y:S01]  /*4df0*/  @!UPT UIADD3 URZ, UPT, UPT, URZ, URZ, URZ ;  /* 0x000000fffffff290 */ /* 0x000fe2000fffe0ff */
[----:B------:R-:W-:Y:S11]  /*4e00*/  @!P0 BRA `(.L_x_92) ;  /* 0x0000000000188947 */ /* 0x000ff60003800000 */
[----:B------:R-:W-:Y:S02]  /*4e10*/  LOP3.LUT P0, RZ, R56, 0xff, RZ, 0xc0, !PT ;  /* 0x000000ff38ff7812 */ /* 0x000fe4000780c0ff */
[----:B------:R-:W-:Y:S04]  /*4e20*/  ISETP.NE.U32.AND P1, PT, R2, RZ, PT ;  /* 0x000000ff0200720c */ /* 0x000fe80003f25070 */
[----:B------:R-:W-:Y:S04]  /*4e30*/  ISETP.NE.AND.EX P1, PT, R3, RZ, PT, P1 ;  /* 0x000000ff0300720c */ /* 0x000fe80003f25310 */
[----:B------:R-:W-:Y:S03]  /*4e40*/  PLOP3.LUT P1, PT, P1, PT, PT, 0x8, 0x80 ;  /* 0x000000000080781c */ /* 0x000fe60000f2e170 */
[----:B------:R-:W-:Y:S11]  /*4e50*/  @P0 FSETP.EQ.AND P1, PT, R27, RZ, PT ;  /* 0x000000ff1b00020b */ /* 0x000ff60003f22000 */
[----:B------:R-:W-:Y:S02]  /*4e60*/  @!UPT UIADD3 URZ, UPT, UPT, URZ, URZ, URZ ;  /* 0x000000fffffff290 */ /* 0x000fe4000fffe0ff */
.L_x_92:
[----:B------:R-:W3:Y:S01]  /*4e70*/  SYNCS.PHASECHK.TRANS64.TRYWAIT P2, [UR21+0x70], R9 ;  /* 0x00007009ff0075a7 */ /* 0x000ee20008041115 */
[----:B------:R-:W-:Y:S04]  /*4e80*/  ELECT P0, URZ, PT ;  /* 0x0000000000ff782f */ /* 0x000fe80003800000 */
[----:B------:R-:W-:Y:S11]  /*4e90*/  PLOP3.LUT P1, PT, P1, P0, PT, 0xf2, 0x2f ;  /* 0x00000000002f781c */ /* 0x000ff60000f21e72 */
[----:B------:R-:W-:Y:S02]  /*4ea0*/  @!UPT UIADD3 URZ, UPT, UPT, URZ, URZ, URZ ;  /* 0x000000fffffff290 */ /* 0x000fe4000fffe0ff */
[----:B------:R-:W-:Y:S05]  /*4eb0*/  @!P1 IADD3 R8, P0, PT, R16, 0x580, RZ ;  /* 0x0000058010089810 */ /* 0x000fea0007f1e0ff */
[----:B------:R-:W-:Y:S01]  /*4ec0*/  @!P1 IMAD.X R6, RZ, RZ, R17, P0 ;  /* 0x000000ffff069224 */ /* 0x000fe200000e0611 */
[----:B---3--:R-:W-:Y:S07]  /*4ed0*/  @!P2 BRA `(.L_x_93) ;  /* 0x0000004800f4a947 */ /* 0x008fee0003800000 */
.L_x_185:
[----:B------:R-:W-:Y:S01]  /*4ee0*/  @!P1 R2UR UR5, R8 ;  /* 0x00000000080592ca */ /* 0x000fe200000e0000 */
[----:B------:R-:W-:Y:S01]  /*4ef0*/  VOTEU.ALL UP0, P1 ;  /* 0x0000000000ff7886 */ /* 0x000fe20000800000 */
[----:B------:R-:W-:Y:S01]  /*4f00*/  @!P1 R2UR UR4, R6 ;  /* 0x00000000060492ca */ /* 0x000fe200000e0000 */
[----:B------:R-:W-:Y:S01]  /*4f10*/  UMOV UR16, 0x0 ;  /* 0x0000000000107882 */ /* 0x000fe20000000000 */
[----:B------:R-:W-:Y:S01]  /*4f20*/  UMOV UR17, 0x10000000 ;  /* 0x1000000000117882 */ /* 0x000fe20000000000 */
[----:B------:R-:W-:Y:S01]  /*4f30*/  UMOV UR44, UR36 ;  /* 0x00000024002c7c82 */ /* 0x000fe20008000000 */
[----:B------:R-:W-:Y:S01]  /*4f40*/  @!UP0 UIADD3 UR40, UPT, UPT, UR21, 0x200, URZ ;  /* 0x0000020015288890 */ /* 0x000fe2000fffe0ff */
[----:B--2---:R-:W-:Y:S01]  /*4f50*/  @!P1 IMAD.MOV.U32 R0, RZ, RZ, 0x2000 ;  /* 0x00002000ff009424 */ /* 0x004fe200078e00ff */
[----:B------:R-:W-:Y:S01]  /*4f60*/  @!UP0 UIADD3 UR10, UPT, UPT, UR42, 0x40, URZ ;  /* 0x000000402a0a8890 */ /* 0x000fe2000fffe0ff */
[----:B------:R-:W-:Y:S01]  /*4f70*/  @!P1 IADD3 R8, P0, PT, R16, 0x580, RZ ;  /* 0x0000058010089810 */ /* 0x000fe20007f1e0ff */
[----:B------:R-:W-:Y:S01]  /*4f80*/  @!UP0 UIADD3 UR8, UPT, UPT, UR21, 0x1200, URZ ;  /* 0x0000120015088890 */ /* 0x000fe2000fffe0ff */
[----:B------:R-:W-:Y:S02]  /*4f90*/  VOTEU.ALL UP0, P1 ;  /* 0x0000000000ff7886 */ /* 0x000fe40000800000 */
[----:B------:R-:W-:Y:S01]  /*4fa0*/  IMAD.U32 R10, RZ, RZ, UR5 ;  /* 0x00000005ff0a7e24 */ /* 0x000fe2000f8e00ff */
[----:B------:R-:W-:Y:S01]  /*4fb0*/  UMOV UR9, UR41 ;  /* 0x0000002900097c82 */ /* 0x000fe20008000000 */
[----:B------:R-:W-:Y:S01]  /*4fc0*/  IMAD.U32 R11, RZ, RZ, UR4 ;  /* 0x00000004ff0b7e24 */ /* 0x000fe2000f8e00ff */
[----:B------:R-:W-:Y:S01]  /*4fd0*/  UMOV UR11, UR43 ;  /* 0x0000002b000b7c82 */ /* 0x000fe20008000000 */
[----:B------:R-:W-:Y:S01]  /*4fe0*/  UMOV UR12, UR36 ;  /* 0x00000024000c7c82 */ /* 0x000fe20008000000 */
[----:B------:R-:W-:Y:S01]  /*4ff0*/  @!P1 R2UR UR4, R10 ;  /* 0x000000000a0492ca */ /* 0x000fe200000e0000 */
[----:B------:R-:W-:Y:S01]  /*5000*/  UPRMT UR6, UR47, 0x654, UR41 ;  /* 0x000006542f067896 */ /* 0x000fe20008000029 */
[----:B------:R-:W-:Y:S01]  /*5010*/  @!P1 R2UR UR5, R11 ;  /* 0x000000000b0592ca */ /* 0x000fe200000e0000 */
[----:B------:R-:W-:Y:S11]  /*5020*/  @!P1 IMAD.X R6, RZ, RZ, R17, P0 ;  /* 0x000000ffff069224 */ /* 0x000ff600000e0611 */
[----:B------:R-:W-:Y:S01]  /*5030*/  @!UPT UIADD3 URZ, UPT, UPT, URZ, URZ, URZ ;  /* 0x000000fffffff290 */ /* 0x000fe2000fffe0ff */
[----:B------:R2:W-:Y:S01]  /*5040*/  @!UP0 UTMALDG.3D [UR40], [UR4], desc[UR16] ;  /* 0x00001028040085b4 */ /* 0x0005e20008011000 */
[----:B------:R-:W-:Y:S05]  /*5050*/  VOTEU.ALL UP0, P1 ;  /* 0x0000000000ff7886 */ /* 0x000fea0000800000 */
[----:B------:R2:W-:Y:S01]  /*5060*/  @!UP0 UTMALDG.3D [UR8], [UR4], desc[UR16] ;  /* 0x00001008040085b4 */ /* 0x0005e20008011000 */
[----:B------:R2:W-:Y:S01]  /*5070*/  @!P1 SYNCS.ARRIVE.TRANS64.RED.A0TR RZ, [UR21+0x50], R0 ;  /* 0x00005000ffff99a7 */ /* 0x0005e20008300415 */
[----:B------:R-:W-:Y:S01]  /*5080*/  SYNCS.ARRIVE.TRANS64.RED.A1T0 RZ, [UR6], RZ ;  /* 0x000000ffffff79a7 */ /* 0x000fe20008100406 */
[----:B------:R-:W3:Y:S02]  /*5090*/  SYNCS.PHASECHK.TRANS64.TRYWAIT P2, [UR21+0x78], R9 ;  /* 0x00007809ff0075a7 */ /* 0x000ee40008041115 */
[----:B--23--:R-:W-:Y:S05]  /*50a0*/  @!P2 BRA `(.L_x_94) ;  /* 0x000000480098a947 */ /* 0x00cfea0003800000 */
.L_x_187:
        /* <DEDUP_REMOVED lines=10> */
[----:B------:R-:W-:Y:S02]  /*5150*/  @!UP0 UIADD3 UR10, UPT, UPT, UR42, 0x50, URZ ;  /* 0x000000502a0a8890 */ /* 0x000fe4000fffe0ff */
[----:B------:R-:W-:Y:S01]  /*5160*/  @!UP0 UIADD3 UR8, UPT, UPT, UR21, 0x3200, URZ ;  /* 0x0000320015088890 */ /* 0x000fe2000fffe0ff */
[----:B------:R-:W-:Y:S01]  /*5170*/  IMAD.U32 R10, RZ, RZ, UR5 ;  /* 0x00000005ff0a7e24 */ /* 0x000fe2000f8e00ff */
[----:B------:R-:W-:Y:S01]  /*5180*/  VOTEU.ALL UP0, P1 ;  /* 0x0000000000ff7886 */ /* 0x000fe20000800000 */
[----:B------:R-:W-:Y:S01]  /*5190*/  IMAD.U32 R11, RZ, RZ, UR4 ;  /* 0x00000004ff0b7e24 */ /* 0x000fe2000f8e00ff */
[----:B------:R-:W-:Y:S01]  /*51a0*/  UMOV UR9, UR33 ;  /* 0x0000002100097c82 */ /* 0x000fe20008000000 */
[----:B------:R-:W-:Y:S01]  /*51b0*/  UMOV UR11, UR43 ;  /* 0x0000002b000b7c82 */ /* 0x000fe20008000000 */
[----:B------:R-:W-:Y:S01]  /*51c0*/  @!P1 R2UR UR4, R10 ;  /* 0x000000000a0492ca */ /* 0x000fe200000e0000 */
[----:B------:R-:W-:Y:S01]  /*51d0*/  UMOV UR12, UR36 ;  /* 0x00000024000c7c82 */ /* 0x000fe20008000000 */
[----:B------:R-:W-:Y:S01]  /*51e0*/  @!P1 R2UR UR5, R11 ;  /* 0x000000000b0592ca */ /* 0x000fe200000e0000 */
[----:B------:R-:W-:Y:S01]  /*51f0*/  UPRMT UR6, UR47, 0x654, UR33 ;  /* 0x000006542f067896 */ /* 0x000fe20008000021 */
[----:B------:R-:W-:Y:S11]  /*5200*/  @!P1 IMAD.X R6, RZ, RZ, R17, P0 ;  /* 0x000000ffff069224 */ /* 0x000ff600000e0611 */
[----:B------:R2:W-:Y:S01]  /*5210*/  @!UP0 UTMALDG.3D [UR32], [UR4], desc[UR16] ;  /* 0x00001020040085b4 */ /* 0x0005e20008011000 */
[----:B------:R-:W-:Y:S05]  /*5220*/  VOTEU.ALL UP0, P1 ;  /* 0x0000000000ff7886 */ /* 0x000fea0000800000 */
[----:B------:R2:W-:Y:S01]  /*5230*/  @!UP0 UTMALDG.3D [UR8], [UR4], desc[UR16] ;  /* 0x00001008040085b4 */ /* 0x0005e20008011000 */
[----:B------:R2:W-:Y:S01]  /*5240*/  @!P1 SYNCS.ARRIVE.TRANS64.RED.A0TR RZ, [UR21+0x58], R0 ;  /* 0x00005800ffff99a7 */ /* 0x0005e20008300415 */
[----:B------:R-:W-:Y:S01]  /*5250*/  SYNCS.ARRIVE.TRANS64.RED.A1T0 RZ, [UR6], RZ ;  /* 0x000000ffffff79a7 */ /* 0x000fe20008100406 */
[----:B------:R-:W3:Y:S02]  /*5260*/  SYNCS.PHASECHK.TRANS64.TRYWAIT P2, [UR21+0x80], R9 ;  /* 0x00008009ff0075a7 */ /* 0x000ee40008041115 */
[----:B--23--:R-:W-:Y:S05]  /*5270*/  @!P2 BRA `(.L_x_95) ;  /* 0x00000048003ca947 */ /* 0x00cfea0003800000 */
.L_x_189:
        /* <DEDUP_REMOVED lines=9> */
[----:B------:R-:W-:Y:S01]  /*5310*/  VIADD R14, R14, 0x1 ;  /* 0x000000010e0e7836 */ /* 0x000fe20000000000 */
        /* <DEDUP_REMOVED lines=10> */
[----:B------:R-:W-:Y:S01]  /*53c0*/  UMOV UR12, UR36 ;  /* 0x00000024000c7c82 */ /* 0x000fe20008000000 */
[----:B------:R-:W-:Y:S11]  /*53d0*/  UPRMT UR6, UR47, 0x654, UR25 ;  /* 0x000006542f067896 */ /* 0x000ff60008000019 */
[----:B------:R2:W-:Y:S01]  /*53e0*/  @!UP0 UTMALDG.3D [UR24], [UR4], desc[UR16] ;  /* 0x00001018040085b4 */ /* 0x0005e20008011000 */
[----:B------:R-:W-:Y:S05]  /*53f0*/  VOTEU.ALL UP0, P1 ;  /* 0x0000000000ff7886 */ /* 0x000fea0000800000 */
[----:B------:R2:W-:Y:S01]  /*5400*/  @!UP0 UTMALDG.3D [UR8], [UR4], desc[UR16] ;  /* 0x00001008040085b4 */ /* 0x0005e20008011000 */
[----:B------:R2:W-:Y:S01]  /*5410*/  @!P1 SYNCS.ARRIVE.TRANS64.RED.A0TR RZ, [UR21+0x60], R0 ;  /* 0x00006000ffff99a7 */ /* 0x0005e20008300415 */
[----:B------:R-:W-:Y:S01]  /*5420*/  SYNCS.ARRIVE.TRANS64.RED.A1T0 RZ, [UR6], RZ ;  /* 0x000000ffffff79a7 */ /* 0x000fe20008100406 */
[----:B------:R-:W3:Y:S02]  /*5430*/  SYNCS.PHASECHK.TRANS64.TRYWAIT P0, [UR21+0x88], R9 ;  /* 0x00008809ff0075a7 */ /* 0x000ee40008001115 */
[----:B--23--:R-:W-:Y:S05]  /*5440*/  @!P0 BRA `(.L_x_96) ;  /* 0x0000004400e08947 */ /* 0x00cfea0003800000 */
.L_x_191:
[----:B------:R-:W-:Y:S01]  /*5450*/  UIADD3 UR24, UPT, UPT, UR13, UR63, URZ ;  /* 0x0000003f0d187290 */ /* 0x000fe2000fffe0ff */
[----:B------:R-:W-:Y:S01]  /*5460*/  @!P1 IADD3 R6, P0, PT, R16, 0x580, RZ ;  /* 0x0000058010069810 */ /* 0x000fe20007f1e0ff */
[----:B------:R-:W-:Y:S01]  /*5470*/  UPLOP3.LUT UP2, UPT, UPT, UPT, UPT, 0x80, 0x8 ;  /* 0x000000000008789c */ /* 0x000fe20003f4f070 */
[----:B------:R-:W-:Y:S01]  /*5480*/  R2UR UR26, R58 ;  /* 0x000000003a1a72ca */ /* 0x000fe200000e0000 */
[----:B------:R-:W-:Y:S01]  /*5490*/  VOTEU.ALL UP0, P1 ;  /* 0x0000000000ff7886 */ /* 0x000fe20000800000 */
[----:B------:R-:W-:Y:S01]  /*54a0*/  @!P1 R2UR UR5, R6 ;  /* 0x00000000060592ca */ /* 0x000fe200000e0000 */
[----:B--2---:R-:W-:Y:S01]  /*54b0*/  @!P1 IMAD.X R0, RZ, RZ, R17, P0 ;  /* 0x000000ffff009224 */ /* 0x004fe200000e0611 */
[----:B------:R-:W-:Y:S01]  /*54c0*/  UMOV UR6, 0x0 ;  /* 0x0000000000067882 */ /* 0x000fe20000000000 */
[----:B------:R-:W-:Y:S01]  /*54d0*/  UMOV UR7, 0x10000000 ;  /* 0x1000000000077882 */ /* 0x000fe20000000000 */
[----:B------:R-:W-:Y:S01]  /*54e0*/  @!UP0 UIADD3 UR18, UPT, UPT, UR42, 0x30, URZ ;  /* 0x000000302a128890 */ /* 0x000fe2000fffe0ff */
[----:B------:R-:W-:Y:S01]  /*54f0*/  ISETP.NE.AND P0, PT, R14, 0x2, PT ;  /* 0x000000020e00780c */ /* 0x000fe20003f05270 */
[----:B------:R-:W-:Y:S01]  /*5500*/  @!UP0 UIADD3 UR16, UPT, UPT, UR21, 0x6200, URZ ;  /* 0x0000620015108890 */ /* 0x000fe2000fffe0ff */
[----:B------:R-:W-:Y:S01]  /*5510*/  @!P1 R2UR UR4, R0 ;  /* 0x00000000000492ca */ /* 0x000fe200000e0000 */
[----:B------:R-:W-:Y:S01]  /*5520*/  @!UP0 UIADD3 UR17, UPT, UPT, UR21, 0x68, URZ ;  /* 0x0000006815118890 */ /* 0x000fe2000fffe0ff */
[----:B------:R-:W-:Y:S01]  /*5530*/  SEL R0, RZ, 0x1, P0 ;  /* 0x00000001ff007807 */ /* 0x000fe20000000000 */
[----:B------:R-:W-:Y:S01]  /*5540*/  @!UP0 UIADD3 UR10, UPT, UPT, UR42, 0x70, URZ ;  /* 0x000000702a0a8890 */ /* 0x000fe2000fffe0ff */
[----:B------:R-:W-:Y:S01]  /*5550*/  LOP3.LUT R15, R15, 0x1, RZ, 0x3c, !PT ;  /* 0x000000010f0f7812 */ /* 0x000fe200078e3cff */
[----:B------:R-:W-:Y:S01]  /*5560*/  @!UP0 UIADD3 UR8, UPT, UPT, UR21, 0x7200, URZ ;  /* 0x0000720015088890 */ /* 0x000fe2000fffe0ff */
[----:B------:R-:W-:Y:S01]  /*5570*/  IMAD.U32 R8, RZ, RZ, UR5 ;  /* 0x00000005ff087e24 */ /* 0x000fe2000f8e00ff */
[----:B------:R-:W-:Y:S01]  /*5580*/  VOTEU.ALL UP0, P1 ;  /* 0x0000000000ff7886 */ /* 0x000fe20000800000 */
[----:B------:R-:W-:Y:S01]  /*5590*/  UMOV UR19, UR43 ;  /* 0x0000002b00137c82 */ /* 0x000fe20008000000 */
[----:B------:R-:W-:Y:S01]  /*55a0*/  UMOV UR20, UR36 ;  /* 0x0000002400147c82 */ /* 0x000fe20008000000 */
[----:B------:R-:W-:Y:S01]  /*55b0*/  UMOV UR11, UR43 ;  /* 0x0000002b000b7c82 */ /* 0x000fe20008000000 */
[----:B------:R-:W-:Y:S01]  /*55c0*/  UMOV UR12, UR36 ;  /* 0x00000024000c7c82 */ /* 0x000fe20008000000 */
[----:B------:R-:W-:Y:S01]  /*55d0*/  UMOV UR9, UR17 ;  /* 0x0000001100097c82 */ /* 0x000fe20008000000 */
[----:B------:R-:W-:Y:S01]  /*55e0*/  IMAD.U32 R9, RZ, RZ, UR4 ;  /* 0x00000004ff097e24 */ /* 0x000fe2000f8e00ff */
[----:B------:R-:W-:Y:S01]  /*55f0*/  @!P1 R2UR UR4, R8 ;  /* 0x00000000080492ca */ /* 0x000fe200000e0000 */
[----:B------:R-:W-:Y:S01]  /*5600*/  UMOV UR36, UR29 ;  /* 0x0000001d00247c82 */ /* 0x000fe20008000000 */
[----:B------:R-:W-:Y:S02]  /*5610*/  LOP3.LUT R13, R13, R0, RZ, 0x3c, !PT ;  /* 0x000000000d0d7212 */ /* 0x000fe400078e3cff */
[----:B------:R-:W-:Y:S02]  /*5620*/  @!P1 R2UR UR5, R9 ;  /* 0x00000000090592ca */ /* 0x000fe400000e0000 */
[----:B------:R-:W-:Y:S11]  /*5630*/  SEL R14, R14, RZ, P0 ;  /* 0x000000ff0e0e7207 */ /* 0x000ff60000000000 */
[----:B------:R2:W-:Y:S01]  /*5640*/  @!UP0 UTMALDG.3D [UR16], [UR4], desc[UR6] ;  /* 0x00000610040085b4 */ /* 0x0005e20008011000 */
[----:B------:R-:W-:Y:S05]  /*5650*/  VOTEU.ALL UP0, P1 ;  /* 0x0000000000ff7886 */ /* 0x000fea0000800000 */
[----:B------:R3:W-:Y:S01]  /*5660*/  @!UP0 UTMALDG.3D [UR8], [UR4], desc[UR6] ;  /* 0x00000608040085b4 */ /* 0x0007e20008011000 */
[----:B------:R3:W-:Y:S01]  /*5670*/  @!P1 SYNCS.ARRIVE.TRANS64.RED.A0TR RZ, [UR21+0x68], R7 ;  /* 0x00006807ffff99a7 */ /* 0x0007e20008300415 */
[----:B------:R-:W-:Y:S01]  /*5680*/  SYNCS.ARRIVE.TRANS64.RED.A1T0 RZ, [UR37], RZ ;  /* 0x000000ffffff79a7 */ /* 0x000fe20008100425 */
[----:B--2---:R-:W-:Y:S01]  /*5690*/  UIADD3 UR20, UPT, UPT, UR14, UR26, URZ ;  /* 0x0000001a0e147290 */ /* 0x004fe2000fffe0ff */
[----:B------:R-:W-:Y:S11]  /*56a0*/  BRA.U UP1, `(.L_x_97) ;  /* 0xfffffff101047547 */ /* 0x000ff6000b83ffff */
[----:B------:R-:W-:-:S04]  /*56b0*/  SHF.L.U32 R3, R15, 0x1f, RZ ;  /* 0x0000001f0f037819 */ /* 0x000fc800000006ff */
[----:B------:R-:W2:Y:S02]  /*56c0*/  SYNCS.PHASECHK.TRANS64.TRYWAIT P0, [UR21+0x70], R3 ;  /* 0x00007003ff0075a7 */ /* 0x000ea40008001115 */
[----:B--2---:R-:W-:Y:S05]  /*56d0*/  @!P0 BRA `(.L_x_98) ;  /* 0x0000004400548947 */ /* 0x004fea0003800000 */
.L_x_193:
[----:B------:R-:W4:Y:S02]  /*56e0*/  SYNCS.PHASECHK.TRANS64.TRYWAIT P0, [UR21+0x78], R3 ;  /* 0x00007803ff0075a7 */ /* 0x000f240008001115 */
[----:B----4-:R-:W-:Y:S05]  /*56f0*/  @!P0 BRA `(.L_x_99) ;  /* 0x0000004400648947 */ /* 0x010fea0003800000 */
.L_x_195:
[----:B------:R-:W4:Y:S02]  /*5700*/  SYNCS.PHASECHK.TRANS64.TRYWAIT P0, [UR21+0x80], R3 ;  /* 0x00008003ff0075a7 */ /* 0x000f240008001115 */
[----:B----4-:R-:W-:Y:S05]  /*5710*/  @!P0 BRA `(.L_x_100) ;  /* 0x0000004400748947 */ /* 0x010fea0003800000 */
.L_x_197:
[----:B--2---:R-:W-:-:S07]  /*5720*/  MOV R0, UR21 ;  /* 0x0000001500007c02 */ /* 0x004fce0008000f00 */
.L_x_101:
[----:B--2---:R-:W-:-:S04]  /*5730*/  SHF.L.U32 R3, R15, 0x1f, RZ ;  /* 0x0000001f0f037819 */ /* 0x004fc800000006ff */
[----:B------:R2:W4:Y:S03]  /*5740*/  SYNCS.PHASECHK.TRANS64.TRYWAIT P0, [R0+URZ+0x88], R3 ;  /* 0x00008803000075a7 */ /* 0x00052600080011ff */
[----:B----4-:R-:W-:Y:S05]  /*5750*/  @!P0 NANOSLEEP.SYNCS 0x989680 ;  /* 0x009896800000895d */ /* 0x010fea0003900000 */
[----:B------:R-:W4:Y:S02]  /*5760*/  @!P0 SYNCS.PHASECHK.TRANS64 P0, [R0+URZ+0x88], R3 ;  /* 0x00008803000085a7 */ /* 0x000f2400080010ff */
[----:B-1-34-:R-:W-:Y:S05]  /*5770*/  @P0 EXIT ;  /* 0x000000000000094d */ /* 0x01afea0003800000 */
[----:B------:R-:W-:Y:S05]  /*5780*/  BRA `(.L_x_101) ;  /* 0xfffffffc00e87947 */ /* 0x000fea000383ffff */
.L_x_86:
[----:B------:R-:W-:-:S06]  /*5790*/  UISETP.GE.AND UP0, UPT, UR25, 0x4, UPT ;  /* 0x000000041900788c */ /* 0x000fcc000bf06270 */
[----:B------:R-:W-:-:S13]  /*57a0*/  PLOP3.LUT P0, PT, PT, PT, UP0, 0x80, 0x8 ;  /* 0x000000000008781c */ /* 0x000fda0003f0f008 */
[----:B------:R-:W-:Y:S05]  /*57b0*/  @!P0 EXIT ;  /* 0x000000000000894d */ /* 0x000fea0003800000 */
[----:B------:R-:W-:Y:S01]  /*57c0*/  BAR.SYNC.DEFER_BLOCKING 0x6, 0xa0 ;  /* 0x0182800000007b1d */ /* 0x000fe20000010000 */
[C---:B------:R-:W-:Y:S01]  /*57d0*/  IMAD.SHL.U32 R3, R70.reuse, 0x10, RZ ;  /* 0x0000001046037824 */ /* 0x040fe200078e00ff */
[C---:B------:R-:W-:Y:S01]  /*57e0*/  SHF.L.U32 R2, R70.reuse, 0x1, RZ ;  /* 0x0000000146027819 */ /* 0x040fe200000006ff */
[C---:B------:R-:W-:Y:S01]  /*57f0*/  IMAD.SHL.U32 R8, R57.reuse, 0x200, RZ ;  /* 0x0000020039087824 */ /* 0x040fe200078e00ff */
[C---:B------:R-:W-:Y:S01]  /*5800*/  LOP3.LUT R71, R70.reuse, 0x60, RZ, 0xc0, !PT ;  /* 0x0000006046477812 */ /* 0x040fe200078ec0ff */
[----:B------:R-:W-:Y:S01]  /*5810*/  IMAD.SHL.U32 R4, R57, 0x200000, RZ ;  /* 0x0020000039047824 */ /* 0x000fe200078e00ff */
[----:B------:R-:W-:Y:S02]  /*5820*/  UMOV UR43, 0x400 ;  /* 0x00000400002b7882 */ /* 0x000fe40000000000 */
[----:B------:R-:W1:Y:S01]  /*5830*/  LDC.64 R54, c[0x0][0x8b0] ;  /* 0x00022c00ff367b82 */ /* 0x000e620000000a00 */
[----:B------:R-:W-:Y:S01]  /*5840*/  ULEA UR43, UR47, UR43, 0x18 ;  /* 0x0000002b2f2b7291 */ /* 0x000fe2000f8ec0ff */
[C---:B------:R-:W-:Y:S01]  /*5850*/  LOP3.LUT R69, R3.reuse, 0x590, RZ, 0xc0, !PT ;  /* 0x0000059003457812 */ /* 0x040fe200078ec0ff */
[----:B------:R-:W2:Y:S01]  /*5860*/  LDCU.64 UR6, c[0x0][0x890] ;  /* 0x00011200ff0677ac */ /* 0x000ea20008000a00 */
[----:B------:R-:W-:Y:S01]  /*5870*/  LOP3.LUT R3, R3, 0x60, RZ, 0xc0, !PT ;  /* 0x0000006003037812 */ /* 0x000fe200078ec0ff */
[----:B------:R-:W-:Y:S01]  /*5880*/  IMAD.U32 R23, R70, 0x10000, RZ ;  /* 0x0001000046177824 */ /* 0x000fe200078e00ff */
[----:B------:R-:W-:Y:S01]  /*5890*/  LOP3.LUT R69, R69, 0x200, R8, 0xf8, !PT ;  /* 0x0000020045457812 */ /* 0x000fe200078ef808 */
[----:B------:R-:W-:Y:S01]  /*58a0*/  UIADD3 UR4, UPT, UPT, UR43, 0x200, URZ ;  /* 0x000002002b047890 */ /* 0x000fe2000fffe0ff */
[----:B------:R-:W3:Y:S01]  /*58b0*/  LDC.64 R52, c[0x0][0x8a8] ;  /* 0x00022a00ff347b82 */ /* 0x000ee20000000a00 */
[----:B------:R-:W-:Y:S01]  /*58c0*/  LOP3.LUT R2, R3, 0xc, R2, 0xf8, !PT ;  /* 0x0000000c03027812 */ /* 0x000fe200078ef802 */
[----:B------:R-:W-:Y:S01]  /*58d0*/  HFMA2 R22, -RZ, RZ, 0, 0 ;  /* 0x00000000ff167431 */ /* 0x000fe200000001ff */
[----:B------:R-:W-:Y:S01]  /*58e0*/  LOP3.LUT R4, R4, 0x200000, RZ, 0xc0, !PT ;  /* 0x0020000004047812 */ /* 0x000fe200078ec0ff */
[----:B------:R-:W-:Y:S01]  /*58f0*/  IMAD.MOV.U32 R66, RZ, RZ, 0x1 ;  /* 0x00000001ff427424 */ /* 0x000fe200078e00ff */
[----:B------:R-:W-:-:S02]  /*5900*/  LOP3.LUT R69, R69, R2, RZ, 0xfc, !PT ;  /* 0x0000000245457212 */ /* 0x000fc400078efcff */
[----:B------:R-:W-:Y:S02]  /*5910*/  CS2R R64, SRZ ;  /* 0x0000000000407805 */ /* 0x000fe4000001ff00 */
[----:B------:R-:W-:Y:S01]  /*5920*/  MOV R60, UR4 ;  /* 0x00000004003c7c02 */ /* 0x000fe20008000f00 */
[----:B------:R-:W-:Y:S01]  /*5930*/  IMAD.MOV.U32 R62, RZ, RZ, RZ ;  /* 0x000000ffff3e7224 */ /* 0x000fe200078e00ff */
[----:B------:R-:W4:Y:S01]  /*5940*/  LDS R0, [UR43+0x150] ;  /* 0x0001502bff007984 */ /* 0x000f220008000800 */
[----:B------:R-:W-:Y:S01]  /*5950*/  LOP3.LUT R68, R70, 0x2, RZ, 0xc0, !PT ;  /* 0x0000000246447812 */ /* 0x000fe200078ec0ff */
[----:B------:R-:W1:Y:S01]  /*5960*/  LDCU UR60, c[0x0][0x370] ;  /* 0x00006e00ff3c77ac */ /* 0x000e620008000800 */
[----:B------:R-:W-:Y:S01]  /*5970*/  LOP3.LUT R23, R4, 0x400000, R23, 0xf8, !PT ;  /* 0x0040000004177812 */ /* 0x000fe200078ef817 */
[----:B------:R-:W-:Y:S01]  /*5980*/  IMAD R69, R69, 0x4, R60 ;  /* 0x0000000445457824 */ /* 0x000fe200078e023c */
[----:B------:R-:W-:Y:S01]  /*5990*/  LOP3.LUT R70, R70, 0x4, RZ, 0xc0, !PT ;  /* 0x0000000446467812 */ /* 0x000fe200078ec0ff */
[----:B--2---:R-:W-:Y:S01]  /*59a0*/  IMAD.U32 R73, RZ, RZ, UR6 ;  /* 0x00000006ff497e24 */ /* 0x004fe2000f8e00ff */
[----:B------:R-:W2:Y:S01]  /*59b0*/  LDCU UR42, c[0x0][0xb0c] ;  /* 0x00016180ff2a77ac */ /* 0x000ea20008000800 */
[----:B------:R-:W-:-:S02]  /*59c0*/  IMAD.U32 R72, RZ, RZ, UR7 ;  /* 0x00000007ff487e24 */ /* 0x000fc4000f8e00ff */
[--C-:B------:R-:W-:Y:S01]  /*59d0*/  IMAD R68, R68, -0x10, R69.reuse ;  /* 0xfffffff044447824 */ /* 0x100fe200078e0245 */
[----:B------:R-:W1:Y:S01]  /*59e0*/  LDCU UR39, c[0x0][0xb30] ;  /* 0x00016600ff2777ac */ /* 0x000e620008000800 */
[----:B------:R-:W-:Y:S01]  /*59f0*/  IMAD R67, R70, -0x10, R69 ;  /* 0xfffffff046437824 */ /* 0x000fe200078e0245 */
[----:B------:R-:W1:Y:S01]  /*5a00*/  LDCU.64 UR54, c[0x0][0x888] ;  /* 0x00011100ff3677ac */ /* 0x000e620008000a00 */
[----:B------:R-:W1:Y:S01]  /*5a10*/  LDCU.64 UR40, c[0x0][0xb28] ;  /* 0x00016500ff2877ac */ /* 0x000e620008000a00 */
[----:B------:R-:W1:Y:S01]  /*5a20*/  LDCU.128 UR56, c[0x0][0xb10] ;  /* 0x00016200ff3877ac */ /* 0x000e620008000c00 */
[----:B------:R-:W1:Y:S01]  /*5a30*/  LDCU UR53, c[0x0][0x374] ;  /* 0x00006e80ff3577ac */ /* 0x000e620008000800 */
[----:B------:R-:W-:Y:S01]  /*5a40*/  UMOV UR52, URZ ;  /* 0x000000ff00347c82 */ /* 0x000fe20008000000 */
[----:B------:R-:W-:Y:S01]  /*5a50*/  UMOV UR46, URZ ;  /* 0x000000ff002e7c82 */ /* 0x000fe20008000000 */
[----:B-1234-:R-:W-:-:S07]  /*5a60*/  IMAD.IADD R23, R0, 0x1, R23 ;  /* 0x0000000100177824 */ /* 0x01efce00078e0217 */
.L_x_145:
[----:B------:R-:W-:Y:S02]  /*5a70*/  LEA R3, R62, UR43, 0x3 ;  /* 0x0000002b3e037c11 */ /* 0x000fe4000f8e18ff */
[----:B------:R-:W-:Y:S02]  /*5a80*/  SHF.L.U32 R0, R64, 0x1f, RZ ;  /* 0x0000001f40007819 */ /* 0x000fe400000006ff */
[----:B-1----:R-:W-:Y:S02]  /*5a90*/  LEA R5, R62, UR43, 0x4 ;  /* 0x0000002b3e057c11 */ /* 0x002fe4000f8e20ff */
[----:B------:R-:W1:Y:S02]  /*5aa0*/  SYNCS.PHASECHK.TRANS64.TRYWAIT P0, [R3+URZ+0xa0], R0 ;  /* 0x0000a000030075a7 */ /* 0x000e6400080011ff */
[----:B-12---:R-:W-:Y:S05]  /*5ab0*/  @!P0 BRA `(.L_x_102) ;  /* 0x0000004000a48947 */ /* 0x006fea0003800000 */
.L_x_198:
        /* <DEDUP_REMOVED lines=11> */
[----:B------:R-:W-:Y:S01]  /*5b70*/  PLOP3.LUT P0, PT, PT, PT, UP1, 0x80, 0x8 ;  /* 0x000000000008781c */ /* 0x000fe20003f0f018 */
[----:B------:R-:W-:Y:S11]  /*5b80*/  UP2UR UR62, UPR, URZ, 0x2 ;  /* 0x00000002ff3e7883 */ /* 0x000ff60008000000 */
[----:B------:R-:W-:Y:S01]  /*5b90*/  @!UPT UIADD3 URZ, UPT, UPT, URZ, URZ, URZ ;  /* 0x000000fffffff290 */ /* 0x000fe2000fffe0ff */
[----:B-1----:R-:W-:Y:S02]  /*5ba0*/  @P0 SHF.R.U32.HI R0, RZ, 0x10, R5 ;  /* 0x00000010ff000819 */ /* 0x002fe40000011605 */
        /* <DEDUP_REMOVED lines=12> */
[----:B------:R-:W2:Y:S01]  /*5c70*/  LDCU UR12, c[0x0][0xb20] ;  /* 0x00016400ff0c77ac */ /* 0x000ea20008000800 */
[----:B------:R-:W-:Y:S02]  /*5c80*/  UIMAD.WIDE.U32 UR4, UR53, UR59, URZ ;  /* 0x0000003b350472a5 */ /* 0x000fe4000f8e00ff */
[----:B------:R-:W-:Y:S02]  /*5c90*/  UIMAD.WIDE.U32 UR6, UR60, UR56, URZ ;  /* 0x000000383c0672a5 */ /* 0x000fe4000f8e00ff */
[----:B------:R-:W-:Y:S02]  /*5ca0*/  UISETP.NE.AND UP0, UPT, UR58, 0x1, UPT ;  /* 0x000000013a00788c */ /* 0x000fe4000bf05270 */
[----:B------:R-:W-:Y:S02]  /*5cb0*/  UIMAD.WIDE.U32 UR8, UR37, UR59, URZ ;  /* 0x0000003b250872a5 */ /* 0x000fe4000f8e00ff */
[----:B------:R-:W-:Y:S02]  /*5cc0*/  UIMAD.WIDE.U32 UR10, UR38, UR56, URZ ;  /* 0x00000038260a72a5 */ /* 0x000fe4000f8e00ff */
[----:B------:R-:W-:Y:S02]  /*5cd0*/  UISETP.NE.AND UP1, UPT, UR42, 0x1, UPT ;  /* 0x000000012a00788c */ /* 0x000fe4000bf25270 */
[----:B------:R-:W-:Y:S01]  /*5ce0*/  UISETP.NE.AND UP2, UPT, UR45, 0x1, UPT ;  /* 0x000000012d00788c */ /* 0x000fe2000bf45270 */
[----:B------:R-:W-:Y:S02]  /*5cf0*/  UMOV UR4, UR5 ;  /* 0x0000000500047c82 */ /* 0x000fe40008000000 */
[----:B--2---:R-:W-:Y:S03]  /*5d00*/  USHF.R.U32.HI UR5, URZ, UR12, UR4 ;  /* 0x0000000cff057299 */ /* 0x004fe60008011604 */
[----:B------:R-:W-:Y:S02]  /*5d10*/  UMOV UR4, UR7 ;  /* 0x0000000700047c82 */ /* 0x000fe40008000000 */
[----:B------:R-:W-:Y:S02]  /*5d20*/  USHF.R.U32.HI UR7, URZ, UR57, UR4 ;  /* 0x00000039ff077299 */ /* 0x000fe40008011604 */
[----:B------:R-:W-:Y:S02]  /*5d30*/  USEL UR4, UR53, UR5, !UP0 ;  /* 0x0000000535047287 */ /* 0x000fe4000c000000 */
[----:B------:R-:W-:Y:S01]  /*5d40*/  USEL UR7, UR60, UR7, !UP1 ;  /* 0x000000073c077287 */ /* 0x000fe2000c800000 */
[----:B------:R-:W-:Y:S01]  /*5d50*/  UMOV UR5, UR9 ;  /* 0x0000000900057c82 */ /* 0x000fe20008000000 */
[----:B------:R-:W-:Y:S02]  /*5d60*/  UIMAD.WIDE.U32 UR8, UR4, UR40, URZ ;  /* 0x00000028040872a5 */ /* 0x000fe4000f8e00ff */
[----:B------:R-:W-:Y:S03]  /*5d70*/  USHF.R.U32.HI UR6, URZ, UR12, UR5 ;  /* 0x0000000cff067299 */ /* 0x000fe60008011605 */
[----:B------:R-:W-:Y:S01]  /*5d80*/  UMOV UR5, UR11 ;  /* 0x0000000b00057c82 */ /* 0x000fe20008000000 */
[----:B------:R-:W-:Y:S02]  /*5d90*/  UIMAD.WIDE.U32 UR10, UR7, UR40, URZ ;  /* 0x00000028070a72a5 */ /* 0x000fe4000f8e00ff */
[----:B------:R-:W-:Y:S02]  /*5da0*/  USHF.R.U32.HI UR12, URZ, UR57, UR5 ;  /* 0x00000039ff0c7299 */ /* 0x000fe40008011605 */
[----:B------:R-:W-:Y:S01]  /*5db0*/  USEL UR6, UR37, UR6, !UP0 ;  /* 0x0000000625067287 */ /* 0x000fe2000c000000 */
[----:B------:R-:W-:Y:S02]  /*5dc0*/  UMOV UR5, UR9 ;  /* 0x0000000900057c82 */ /* 0x000fe40008000000 */
[----:B------:R-:W-:Y:S01]  /*5dd0*/  UMOV UR10, UR11 ;  /* 0x0000000b000a7c82 */ /* 0x000fe20008000000 */
[----:B------:R-:W-:Y:S02]  /*5de0*/  @UP2 USHF.R.U32.HI UR4, URZ, UR41, UR5 ;  /* 0x00000029ff042299 */ /* 0x000fe40008011605 */
[----:B------:R-:W-:Y:S02]  /*5df0*/  @UP2 USHF.R.U32.HI UR7, URZ, UR41, UR10 ;  /* 0x00000029ff072299 */ /* 0x000fe4000801160a */
[----:B------:R-:W-:Y:S02]  /*5e00*/  UIMAD UR4, UR45, UR4, URZ ;  /* 0x000000042d0472a4 */ /* 0x000fe4000f8e02ff */
        /* <DEDUP_REMOVED lines=8> */
[----:B------:R-:W-:Y:S02]  /*5e90*/  USEL UR11, UR6, UR4, !UP2 ;  /* 0x00000004060b7287 */ /* 0x000fe4000d000000 */
[----:B------:R-:W-:Y:S02]  /*5ea0*/  UIADD3 UR8, UPT, UPT, -UR5, URZ, URZ ;  /* 0x000000ff05087290 */ /* 0x000fe4000fffe1ff */
[----:B------:R-:W-:Y:S01]  /*5eb0*/  UIADD3 UR10, UPT, UPT, -UR11, URZ, URZ ;  /* 0x000000ff0b0a7290 */ /* 0x000fe2000fffe1ff */
[----:B------:R-:W-:Y:S01]  /*5ec0*/  @!UP0 UMOV UR4, UR9 ;  /* 0x0000000900048c82 */ /* 0x000fe20008000000 */
[----:B------:R-:W-:Y:S02]  /*5ed0*/  UIADD3 UR9, UPT, UPT, -UR6, URZ, URZ ;  /* 0x000000ff06097290 */ /* 0x000fe4000fffe1ff */
[----:B------:R-:W-:Y:S02]  /*5ee0*/  @!UP0 USHF.R.U32.HI UR4, URZ, UR41, UR4 ;  /* 0x00000029ff048299 */ /* 0x000fe40008011604 */
[----:B------:R-:W-:Y:S02]  /*5ef0*/  UIMAD UR10, UR45, UR10, UR6 ;  /* 0x0000000a2d0a72a4 */ /* 0x000fe4000f8e0206 */
[----:B------:R-:W-:Y:S04]  /*5f00*/  @!UP0 USEL UR4, UR5, UR4, !UP2 ;  /* 0x0000000405048287 */ /* 0x000fe8000d000000 */
[----:B------:R-:W-:Y:S02]  /*5f10*/  @!UP0 UIMAD UR10, UR7, UR10, UR4 ;  /* 0x0000000a070a82a4 */ /* 0x000fe4000f8e0204 */
[----:B------:R-:W-:Y:S02]  /*5f20*/  @!UP0 UIADD3 UR11, UPT, UPT, UR11, -UR4, URZ ;  /* 0x800000040b0b8290 */ /* 0x000fe4000fffe0ff */
[----:B------:R-:W-:Y:S02]  /*5f30*/  UIMAD UR7, UR42, UR8, UR38 ;  /* 0x000000082a0772a4 */ /* 0x000fe4000f8e0226 */
[----:B------:R-:W-:Y:S02]  /*5f40*/  @!UP0 UIMAD UR6, UR11, UR45, UR5 ;  /* 0x0000002d0b0682a4 */ /* 0x000fe4000f8e0205 */
[----:B------:R-:W-:Y:S01]  /*5f50*/  UIMAD UR4, UR58, UR9, UR37 ;  /* 0x000000093a0472a4 */ /* 0x000fe2000f8e0225 */
[----:B------:R-:W-:Y:S02]  /*5f60*/  @!UP0 UMOV UR5, UR10 ;  /* 0x0000000a00058c82 */ /* 0x000fe40008000000 */
[----:B------:R-:W-:Y:S02]  /*5f70*/  UIMAD UR38, UR5, UR42, UR7 ;  /* 0x0000002a052672a4 */ /* 0x000fe4000f8e0207 */
[----:B------:R-:W-:Y:S11]  /*5f80*/  UIMAD UR37, UR6, UR58, UR4 ;  /* 0x0000003a062572a4 */ /* 0x000ff6000f8e0204 */
[----:B------:R-:W-:Y:S01]  /*5f90*/  @!UPT UIADD3 URZ, UPT, UPT, URZ, URZ, URZ ;  /* 0x000000fffffff290 */ /* 0x000fe2000fffe0ff */
.L_x_103:
[----:B------:R-:W-:Y:S01]  /*5fa0*/  UISETP.NE.AND UP0, UPT, UR39, 0x1, UPT ;  /* 0x000000012700788c */ /* 0x000fe2000bf05270 */
[----:B------:R-:W-:Y:S01]  /*5fb0*/  LOP3.LUT P0, RZ, R60, 0x1b0, RZ, 0xc0, !PT ;  /* 0x000001b03cff7812 */ /* 0x000fe2000780c0ff */
[----:B------:R-:W-:Y:S01]  /*5fc0*/  USHF.L.U32 UR50, UR20, 0x6, URZ ;  /* 0x0000000614327899 */ /* 0x000fe200080006ff */
[----:B------:R-:W-:Y:S01]  /*5fd0*/  BSSY.RECONVERGENT B6, `(.L_x_104) ;  /* 0x0000034000067945 */ /* 0x000fe20003800200 */
[----:B------:R-:W-:Y:S01]  /*5fe0*/  USHF.L.U32 UR49, UR24, 0x7, URZ ;  /* 0x0000000718317899 */ /* 0x000fe200080006ff */
[----:B------:R-:W-:Y:S06]  /*5ff0*/  IADD3 R62, PT, PT, R62, 0x1, RZ ;  /* 0x000000013e3e7810 */ /* 0x000fec0007ffe0ff */
[----:B------:R-:W2:Y:S01]  /*6000*/  @!UP0 LDCU.128 UR12, c[0x0][0xb10] ;  /* 0x00016200ff0c87ac */ /* 0x000ea20008000c00 */
[----:B------:R-:W3:Y:S01]  /*6010*/  @!UP0 LDCU UR5, c[0x0][0xb0c] ;  /* 0x00016180ff0587ac */ /* 0x000ee20008000800 */
[----:B------:R-:W4:Y:S01]  /*6020*/  @!UP0 LDCU UR10, c[0x0][0xb20] ;  /* 0x00016400ff0a87ac */ /* 0x000f220008000800 */
[----:B--2---:R-:W-:Y:S02]  /*6030*/  UIMAD.WIDE.U32 UR8, UR38, UR12, URZ ;  /* 0x0000000c260872a5 */ /* 0x004fe4000f8e00ff */
[----:B------:R-:W-:Y:S02]  /*6040*/  UIMAD.WIDE.U32 UR6, UR37, UR15, URZ ;  /* 0x0000000f250672a5 */ /* 0x000fe4000f8e00ff */
[----:B------:R-:W-:Y:S03]  /*6050*/  @!UP0 UISETP.NE.AND UP1, UPT, UR14, 0x1, UPT ;  /* 0x000000010e00888c */ /* 0x000fe6000bf25270 */
[----:B------:R-:W-:Y:S01]  /*6060*/  @!UP0 UMOV UR4, UR9 ;  /* 0x0000000900048c82 */ /* 0x000fe20008000000 */
[----:B---3--:R-:W-:Y:S02]  /*6070*/  @!UP0 UISETP.NE.AND UP2, UPT, UR5, 0x1, UPT ;  /* 0x000000010500888c */ /* 0x008fe4000bf45270 */
[----:B------:R-:W-:Y:S01]  /*6080*/  @!UP0 USHF.R.U32.HI UR4, URZ, UR13, UR4 ;  /* 0x0000000dff048299 */ /* 0x000fe20008011604 */
[----:B------:R-:W-:Y:S02]  /*6090*/  @!UP0 UMOV UR6, UR7 ;  /* 0x0000000700068c82 */ /* 0x000fe40008000000 */
[----:B----4-:R-:W-:Y:S02]  /*60a0*/  @!UP0 USHF.R.U32.HI UR6, URZ, UR10, UR6 ;  /* 0x0000000aff068299 */ /* 0x010fe40008011606 */
[----:B------:R-:W-:Y:S02]  /*60b0*/  @!UP0 USEL UR7, UR38, UR4, !UP2 ;  /* 0x0000000426078287 */ /* 0x000fe4000d000000 */
[----:B------:R-:W-:Y:S04]  /*60c0*/  @!UP0 USEL UR6, UR37, UR6, !UP1 ;  /* 0x0000000625068287 */ /* 0x000fe8000c800000 */
[----:B------:R-:W-:Y:S02]  /*60d0*/  @!UP0 UIADD3 UR4, UPT, UPT, -UR7, UR6, URZ ;  /* 0x0000000607048290 */ /* 0x000fe4000fffe1ff */
[----:B------:R-:W-:Y:S02]  /*60e0*/  @!UP0 UIADD3 UR6, UPT, UPT, UR7, -UR6, URZ ;  /* 0x8000000607068290 */ /* 0x000fe4000fffe0ff */
[----:B------:R-:W-:Y:S02]  /*60f0*/  @!UP0 UIMAD UR38, UR4, UR5, UR38 ;  /* 0x00000005042682a4 */ /* 0x000fe4000f8e0226 */
[----:B------:R-:W-:Y:S01]  /*6100*/  @!UP0 UIMAD UR37, UR6, UR14, UR37 ;  /* 0x0000000e062582a4 */ /* 0x000fe2000f8e0225 */
[----:B------:R-:W-:Y:S11]  /*6110*/  @!P0 BRA `(.L_x_105) ;  /* 0x00000000007c8947 */ /* 0x000ff60003800000 */
[----:B------:R-:W2:Y:S01]  /*6120*/  LDCU.64 UR8, c[0x4][0x80] ;  /* 0x01001000ff0877ac */ /* 0x000ea20008000a00 */
[----:B------:R-:W-:Y:S01]  /*6130*/  MOV R2, 0x0 ;  /* 0x0000000000027802 */ /* 0x000fe20000000f00 */
[----:B------:R-:W-:Y:S02]  /*6140*/  HFMA2 R12, -RZ, RZ, 0, 5.9604644775390625e-08 ;  /* 0x00000001ff0c7431 */ /* 0x000fe400000001ff */
[----:B------:R-:W-:Y:S01]  /*6150*/  IMAD.MOV.U32 R8, RZ, RZ, 0x70 ;  /* 0x00000070ff087424 */ /* 0x000fe200078e00ff */
[----:B------:R3:W4:Y:S01]  /*6160*/  LDC.64 R14, c[0x4][R2] ;  /* 0x01000000020e7b82 */ /* 0x0007220000000a00 */
[----:B------:R-:W1:Y:S01]  /*6170*/  LDCU.64 UR6, c[0x4][0x88] ;  /* 0x01001100ff0677ac */ /* 0x000e620008000a00 */
[----:B------:R-:W-:Y:S01]  /*6180*/  IMAD.MOV.U32 R13, RZ, RZ, RZ ;  /* 0x000000ffff0d7224 */ /* 0x000fe200078e00ff */
[----:B------:R-:W1:Y:S01]  /*6190*/  LDCU.64 UR4, c[0x4][0x8] ;  /* 0x01000100ff0477ac */ /* 0x000e620008000a00 */
[----:B--2---:R-:W-:Y:S01]  /*61a0*/  MOV R5, UR9 ;  /* 0x0000000900057c02 */ /* 0x004fe20008000f00 */
[----:B------:R-:W-:Y:S01]  /*61b0*/  IMAD.U32 R4, RZ, RZ, UR8 ;  /* 0x00000008ff047e24 */ /* 0x000fe2000f8e00ff */
[----:B-1----:R-:W-:Y:S01]  /*61c0*/  MOV R7, UR7 ;  /* 0x0000000700077c02 */ /* 0x002fe20008000f00 */
[----:B------:R-:W-:Y:S01]  /*61d0*/  IMAD.U32 R6, RZ, RZ, UR6 ;  /* 0x00000006ff067e24 */ /* 0x000fe2000f8e00ff */
[----:B------:R-:W-:Y:S01]  /*61e0*/  MOV R11, UR5 ;  /* 0x00000005000b7c02 */ /* 0x000fe20008000f00 */
[----:B------:R-:W-:Y:S02]  /*61f0*/  IMAD.U32 R10, RZ, RZ, UR4 ;  /* 0x00000004ff0a7e24 */ /* 0x000fe4000f8e00ff */
[----:B------:R-:W-:Y:S07]  /*6200*/  LEPC R20, `(.L_x_106) ;  /* 0x000000001014794e */ /* 0x000fee0000000000 */
[----:B---345:R-:W-:Y:S05]  /*6210*/  CALL.ABS.NOINC R14 ;  /* 0x000000000e007343 */ /* 0x038fea0003c00000 */
.L_x_106:
[----:B------:R-:W1:Y:S01]  /*6220*/  LDCU.64 UR8, c[0x4][0x80] ;  /* 0x01001000ff0877ac */ /* 0x000e620008000a00 */
[----:B------:R-:W2:Y:S01]  /*6230*/  LDC.64 R2, c[0x4][R2] ;  /* 0x0100000002027b82 */ /* 0x000ea20000000a00 */
[----:B------:R-:W-:Y:S02]  /*6240*/  HFMA2 R12, -RZ, RZ, 0, 5.9604644775390625e-08 ;  /* 0x00000001ff0c7431 */ /* 0x000fe400000001ff */
[----:B------:R-:W-:Y:S02]  /*6250*/  IMAD.MOV.U32 R8, RZ, RZ, 0x70 ;  /* 0x00000070ff087424 */ /* 0x000fe400078e00ff */
[----:B------:R-:W-:Y:S01]  /*6260*/  IMAD.MOV.U32 R13, RZ, RZ, RZ ;  /* 0x000000ffff0d7224 */ /* 0x000fe200078e00ff */
[----:B------:R-:W3:Y:S01]  /*6270*/  LDCU.64 UR6, c[0x4][0x88] ;  /* 0x01001100ff0677ac */ /* 0x000ee20008000a00 */
[----:B------:R-:W4:Y:S01]  /*6280*/  LDCU.64 UR4, c[0x4][0x8] ;  /* 0x01000100ff0477ac */ /* 0x000f220008000a00 */
[----:B-1----:R-:W-:Y:S02]  /*6290*/  MOV R4, UR8 ;  /* 0x0000000800047c02 */ /* 0x002fe40008000f00 */
[----:B------:R-:W-:Y:S02]  /*62a0*/  MOV R5, UR9 ;  /* 0x0000000900057c02 */ /* 0x000fe40008000f00 */
[----:B---3--:R-:W-:Y:S01]  /*62b0*/  MOV R7, UR7 ;  /* 0x0000000700077c02 */ /* 0x008fe20008000f00 */
[----:B------:R-:W-:Y:S01]  /*62c0*/  IMAD.U32 R6, RZ, RZ, UR6 ;  /* 0x00000006ff067e24 */ /* 0x000fe2000f8e00ff */
[----:B----4-:R-:W-:Y:S01]  /*62d0*/  MOV R11, UR5 ;  /* 0x00000005000b7c02 */ /* 0x010fe20008000f00 */
[----:B------:R-:W-:Y:S02]  /*62e0*/  IMAD.U32 R10, RZ, RZ, UR4 ;  /* 0x00000004ff0a7e24 */ /* 0x000fe4000f8e00ff */
[----:B------:R-:W-:Y:S07]  /*62f0*/  LEPC R20, `(.L_x_105) ;  /* 0x000000001014794e */ /* 0x000fee0000000000 */
[----:B--2---:R-:W-:Y:S05]  /*6300*/  CALL.ABS.NOINC R2 ;  /* 0x0000000002007343 */ /* 0x004fea0003c00000 */
.L_x_105:
[----:B------:R-:W-:Y:S05]  /*6310*/  BSYNC.RECONVERGENT B6 ;  /* 0x0000000000067941 */ /* 0x000fea0003800200 */
.L_x_104:
[----:B------:R-:W-:Y:S02]  /*6320*/  R2UR UR6, R59 ;  /* 0x000000003b0672ca */ /* 0x000fe400000e0000 */
[----:B------:R-:W-:Y:S02]  /*6330*/  R2UR UR5, R73 ;  /* 0x00000000490572ca */ /* 0x000fe400000e0000 */
[----:B------:R-:W-:Y:S02]  /*6340*/  R2UR UR4, R72 ;  /* 0x00000000480472ca */ /* 0x000fe400000e0000 */
[----:B------:R-:W-:Y:S02]  /*6350*/  ISETP.NE.U32.AND P4, PT, R54, RZ, PT ;  /* 0x000000ff3600720c */ /* 0x000fe40003f85070 */
[----:B------:R-:W-:Y:S02]  /*6360*/  ISETP.NE.U32.AND P2, PT, RZ, UR54, PT ;  /* 0x00000036ff007c0c */ /* 0x000fe4000bf45070 */
[----:B------:R-:W-:Y:S02]  /*6370*/  ISETP.NE.AND.EX P4, PT, R55, RZ, PT, P4 ;  /* 0x000000ff3700720c */ /* 0x000fe40003f85340 */
[----:B------:R-:W-:Y:S01]  /*6380*/  ISETP.NE.AND.EX P2, PT, RZ, UR55, PT, P2 ;  /* 0x00000037ff007c0c */ /* 0x000fe2000bf45320 */
[----:B------:R-:W-:Y:S02]  /*6390*/  UISETP.NE.AND UP2, UPT, UR6, URZ, UPT ;  /* 0x000000ff0600728c */ /* 0x000fe4000bf45270 */
[----:B------:R-:W-:Y:S04]  /*63a0*/  UISETP.NE.U32.AND UP0, UPT, UR5, URZ, UPT ;  /* 0x000000ff0500728c */ /* 0x000fe8000bf05070 */
[----:B------:R-:W-:Y:S01]  /*63b0*/  UISETP.NE.AND.EX UP1, UPT, UR4, URZ, UPT, UP0 ;  /* 0x000000ff0400728c */ /* 0x000fe2000bf25300 */
[----:B------:R-:W-:Y:S01]  /*63c0*/  PLOP3.LUT P1, PT, PT, PT, UP2, 0x80, 0x8 ;  /* 0x000000000008781c */ /* 0x000fe20003f2f028 */
[----:B------:R-:W-:Y:S03]  /*63d0*/  UPLOP3.LUT UP0, UPT, UPT, UPT, UPT, 0x40, 0x4 ;  /* 0x000000000004789c */ /* 0x000fe60003f0e870 */
[----:B------:R-:W-:Y:S06]  /*63e0*/  @UP2 UPLOP3.LUT UP0, UPT, UPT, UPT, UP1, 0x80, 0x8 ;  /* 0x000000000008289c */ /* 0x000fec0003f0f010 */
[----:B------:R-:W-:Y:S01]  /*63f0*/  PLOP3.LUT P0, PT, PT, PT, UP0, 0x80, 0x8 ;  /* 0x000000000008781c */ /* 0x000fe20003f0f008 */
[----:B------:R-:W-:Y:S01]  /*6400*/  @!UPT UIADD3 URZ, UPT, UPT, URZ, URZ, URZ ;  /* 0x000000fffffff290 */ /* 0x000fe2000fffe0ff */
[----:B------:R-:W-:Y:S11]  /*6410*/  BRA.U !UP1, `(.L_x_107) ;  /* 0x0000000109407547 */ /* 0x000ff6000b800000 */
[----:B------:R-:W-:Y:S01]  /*6420*/  UISETP.NE.U32.AND UP0, UPT, UR54, URZ, UPT ;  /* 0x000000ff3600728c */ /* 0x000fe2000bf05070 */
[----:B------:R-:W-:Y:S01]  /*6430*/  R2UR UR6, R73 ;  /* 0x00000000490672ca */ /* 0x000fe200000e0000 */
[----:B------:R-:W2:Y:S01]  /*6440*/  LDCU.64 UR8, c[0x0][0x358] ;  /* 0x00006b00ff0877ac */ /* 0x000ea20008000a00 */
[----:B------:R-:W-:Y:S02]  /*6450*/  HFMA2 R56, -RZ, RZ, 0, 5.9604644775390625e-08 ;  /* 0x00000001ff387431 */ /* 0x000fe400000001ff */
[----:B-1----:R-:W-:Y:S01]  /*6460*/  IMAD.MOV.U32 R0, RZ, RZ, 0x1 ;  /* 0x00000001ff007424 */ /* 0x002fe200078e00ff */
[----:B------:R-:W-:Y:S06]  /*6470*/  UISETP.NE.AND.EX UP0, UPT, UR55, URZ, UPT, UP0 ;  /* 0x000000ff3700728c */ /* 0x000fec000bf05300 */
[----:B------:R-:W-:Y:S05]  /*6480*/  PLOP3.LUT P3, PT, PT, PT, UP0, 0x80, 0x8 ;  /* 0x000000000008781c */ /* 0x000fea0003f6f008 */
[----:B------:R-:W1:Y:S01]  /*6490*/  @UP0 LDCU.64 UR4, c[0x0][0x888] ;  /* 0x00011100ff0407ac */ /* 0x000e620008000a00 */
[----:B------:R-:W-:Y:S07]  /*64a0*/  @UP0 UIMAD UR6, UR36, UR6, URZ ;  /* 0x00000006240602a4 */ /* 0x000fee000f8e02ff */
[----:B------:R-:W-:Y:S01]  /*64b0*/  @!P3 PRMT R56, R0, 0x7610, R56 ;  /* 0x000076100038b816 */ /* 0x000fe20000000038 */
[----:B-1----:R-:W-:Y:S06]  /*64c0*/  @UP0 UIMAD.WIDE UR4, UR6, 0x4, UR4 ;  /* 0x00000004060408a5 */ /* 0x002fec000f8e0204 */
[----:B------:R-:W-:Y:S02]  /*64d0*/  IMAD.U32 R2, RZ, RZ, UR4 ;  /* 0x00000004ff027e24 */ /* 0x000fe4000f8e00ff */
[----:B------:R-:W-:Y:S03]  /*64e0*/  IMAD.U32 R3, RZ, RZ, UR5 ;  /* 0x00000005ff037e24 */ /* 0x000fe6000f8e00ff */
[----:B------:R-:W1:Y:S02]  /*64f0*/  @!UP0 LDCU UR4, c[0x0][0x880] ;  /* 0x00011000ff0487ac */ /* 0x000e640008000800 */
[----:B--2--5:R2:W5:Y:S02]  /*6500*/  @P3 LDG.E R27, desc[UR8][R2.64] ;  /* 0x00000008021b3981 */ /* 0x024564000c1e1900 */
[----:B-12---:R-:W-:Y:S02]  /*6510*/  @!P3 MOV R27, UR4 ;  /* 0x00000004001bbc02 */ /* 0x006fe40008000f00 */
.L_x_107:
[----:B------:R-:W-:Y:S05]  /*6520*/  @!P4 BRA `(.L_x_108) ;  /* 0x000000000024c947 */ /* 0x000fea0003800000 */
[----:B------:R-:W-:Y:S01]  /*6530*/  ISETP.NE.U32.AND P3, PT, R52, RZ, PT ;  /* 0x000000ff3400720c */ /* 0x000fe20003f65070 */
[----:B------:R-:W2:Y:S03]  /*6540*/  LDCU.64 UR4, c[0x0][0x358] ;  /* 0x00006b00ff0477ac */ /* 0x000ea60008000a00 */
[----:B------:R-:W-:Y:S11]  /*6550*/  ISETP.NE.AND.EX P3, PT, R53, RZ, PT, P3 ;  /* 0x000000ff3500720c */ /* 0x000ff60003f65330 */
[----:B------:R-:W-:Y:S02]  /*6560*/  @!UPT UIADD3 URZ, UPT, UPT, URZ, URZ, URZ ;  /* 0x000000fffffff290 */ /* 0x000fe4000fffe0ff */
[----:B------:R-:W3:Y:S01]  /*6570*/  @P3 LDC.64 R2, c[0x0][0x8a8] ;  /* 0x00022a00ff023b82 */ /* 0x000ee20000000a00 */
[----:B-1----:R-:W-:Y:S04]  /*6580*/  @P3 IMAD R0, R54, UR36, RZ ;  /* 0x0000002436003c24 */ /* 0x002fe8000f8e02ff */
[----:B---3--:R-:W-:Y:S05]  /*6590*/  @P3 IMAD.WIDE R2, R0, 0x4, R2 ;  /* 0x0000000400023825 */ /* 0x008fea00078e0202 */
[----:B--2--5:R2:W5:Y:S02]  /*65a0*/  @P3 LDG.E R24, desc[UR4][R2.64] ;  /* 0x0000000402183981 */ /* 0x024564000c1e1900 */
[----:B--2---:R-:W3:Y:S02]  /*65b0*/  @!P3 LDC R24, c[0x0][0x8a0] ;  /* 0x00022800ff18bb82 */ /* 0x004ee40000000800 */
.L_x_108:
[----:B-----5:R-:W-:Y:S01]  /*65c0*/  FSETP.NEU.AND P3, PT, R27, RZ, PT ;  /* 0x000000ff1b00720b */ /* 0x020fe20003f6d000 */
[----:B------:R-:W-:Y:S01]  /*65d0*/  BSSY B1, `(.L_x_109) ;  /* 0x0000039000017945 */ /* 0x000fe20003800000 */
[----:B------:R-:W-:Y:S01]  /*65e0*/  SEL R3, RZ, 0xffffffff, P2 ;  /* 0xffffffffff037807 */ /* 0x000fe20001000000 */
[----:B------:R-:W-:Y:S01]  /*65f0*/  IMAD.MOV.U32 R35, RZ, RZ, 0x1 ;  /* 0x00000001ff237424 */ /* 0x000fe200078e00ff */
[----:B------:R-:W-:Y:S01]  /*6600*/  @P1 LOP3.LUT P2, RZ, R56, 0xff, RZ, 0xc0, !PT ;  /* 0x000000ff38ff1812 */ /* 0x000fe2000784c0ff */
[----:B------:R-:W-:Y:S01]  /*6610*/  IMAD R25, R22, 0x40, R23 ;  /* 0x0000004016197824 */ /* 0x000fe200078e0217 */
[----:B------:R-:W-:Y:S01]  /*6620*/  @P1 SEL R2, RZ, 0xffffffff, P3 ;  /* 0xffffffffff021807 */ /* 0x000fe20001800000 */
[----:B------:R-:W-:Y:S01]  /*6630*/  IMAD R63, R70, -0x10, R68 ;  /* 0xfffffff0463f7824 */ /* 0x000fe200078e0244 */
[----:B------:R-:W-:Y:S01]  /*6640*/  LOP3.LUT R66, R66, 0x1, RZ, 0x3c, !PT ;  /* 0x0000000142427812 */ /* 0x000fe200078e3cff */
[----:B------:R-:W-:Y:S01]  /*6650*/  IMAD.MOV.U32 R34, RZ, RZ, RZ ;  /* 0x000000ffff227224 */ /* 0x000fe200078e00ff */
[----:B------:R-:W-:Y:S02]  /*6660*/  @P0 SEL R2, R3, R2, !P2 ;  /* 0x0000000203020207 */ /* 0x000fe40005000000 */
[----:B------:R-:W-:Y:S02]  /*6670*/  CS2R R38, SRZ ;  /* 0x0000000000267805 */ /* 0x000fe4000001ff00 */
[----:B------:R-:W-:Y:S02]  /*6680*/  LEA R75, R22, UR43, 0x3 ;  /* 0x0000002b164b7c11 */ /* 0x000fe4000f8e18ff */
[----:B------:R-:W-:Y:S02]  /*6690*/  CS2R R36, SRZ ;  /* 0x0000000000247805 */ /* 0x000fe4000001ff00 */
[----:B------:R-:W-:Y:S02]  /*66a0*/  @P1 LOP3.LUT R2, R2, 0x1, RZ, 0xc0, !PT ;  /* 0x0000000102021812 */ /* 0x000fe400078ec0ff */
[----:B------:R-:W-:Y:S02]  /*66b0*/  CS2R R42, SRZ ;  /* 0x00000000002a7805 */ /* 0x000fe4000001ff00 */
[----:B-1----:R-:W-:Y:S02]  /*66c0*/  SHF.L.U32 R0, R65, 0x1f, RZ ;  /* 0x0000001f41007819 */ /* 0x002fe400000006ff */
[----:B------:R-:W-:Y:S02]  /*66d0*/  CS2R R40, SRZ ;  /* 0x0000000000287805 */ /* 0x000fe4000001ff00 */
[----:B------:R-:W-:Y:S02]  /*66e0*/  ISETP.NE.U32.OR P5, PT, R2, 0x1, !P1 ;  /* 0x000000010200780c */ /* 0x000fe40004fa5470 */
[----:B------:R-:W-:Y:S02]  /*66f0*/  CS2R R46, SRZ ;  /* 0x00000000002e7805 */ /* 0x000fe4000001ff00 */
[----:B------:R-:W-:Y:S02]  /*6700*/  PLOP3.LUT P2, PT, PT, PT, UP1, 0x80, 0x8 ;  /* 0x000000000008781c */ /* 0x000fe40003f4f018 */
[----:B------:R-:W-:Y:S02]  /*6710*/  CS2R R44, SRZ ;  /* 0x00000000002c7805 */ /* 0x000fe4000001ff00 */
[----:B------:R-:W-:Y:S02]  /*6720*/  LOP3.LUT P4, R61, R56, 0xff, RZ, 0xc0, !PT ;  /* 0x000000ff383d7812 */ /* 0x000fe4000788c0ff */
[----:B------:R-:W-:Y:S02]  /*6730*/  CS2R R50, SRZ ;  /* 0x0000000000327805 */ /* 0x000fe4000001ff00 */
[----:B------:R-:W-:Y:S02]  /*6740*/  SEL R2, RZ, 0xffffffff, P3 ;  /* 0xffffffffff027807 */ /* 0x000fe40001800000 */
[----:B------:R-:W-:Y:S02]  /*6750*/  CS2R R48, SRZ ;  /* 0x0000000000307805 */ /* 0x000fe4000001ff00 */
[----:B------:R-:W-:Y:S02]  /*6760*/  P2R R74, PR, RZ, 0x20 ;  /* 0x00000020ff4a7803 */ /* 0x000fe40000000000 */
[----:B------:R-:W-:Y:S02]  /*6770*/  @P5 SHF.L.U32 R4, R66, 0x1f, RZ ;  /* 0x0000001f42045819 */ /* 0x000fe400000006ff */
[----:B------:R-:W-:Y:S02]  /*6780*/  @P2 SEL R2, R3, R2, !P4 ;  /* 0x0000000203022207 */ /* 0x000fe40006000000 */
[----:B------:R-:W1:Y:S02]  /*6790*/  @P5 SYNCS.PHASECHK.TRANS64.TRYWAIT P1, [UR43+0x50], R4 ;  /* 0x00005004ff0055a7 */ /* 0x000e64000802112b */
[----:B------:R-:W-:Y:S04]  /*67a0*/  LOP3.LUT R2, R2, 0x1, RZ, 0xc0, !PT ;  /* 0x0000000102027812 */ /* 0x000fe800078ec0ff */
[----:B------:R-:W-:Y:S04]  /*67b0*/  ISETP.NE.U32.AND P2, PT, R2, 0x1, PT ;  /* 0x000000010200780c */ /* 0x000fe80003f45070 */
[----:B------:R-:W-:Y:S01]  /*67c0*/  P2R R76, PR, RZ, 0x4 ;  /* 0x00000004ff4c7803 */ /* 0x000fe20000000000 */
[----:B------:R2:W4:Y:S01]  /*67d0*/  SYNCS.PHASECHK.TRANS64.TRYWAIT P0, [R75+URZ+0xc0], R0 ;  /* 0x0000c0004b0075a7 */ /* 0x00052200080011ff */
[----:B-1----:R-:W-:Y:S01]  /*67e0*/  @P5 SEL R35, RZ, 0x1, !P1 ;  /* 0x00000001ff235807 */ /* 0x002fe20004800000 */
[----:B--2---:R-:W-:Y:S06]  /*67f0*/  @!P5 BRA `(.L_x_110) ;  /* 0x000000000058d947 */ /* 0x004fec0003800000 */
[----:B------:R-:W-:Y:S01]  /*6800*/  IMAD.MOV.U32 R39, RZ, RZ, RZ ;  /* 0x000000ffff277224 */ /* 0x000fe200078e00ff */
[----:B------:R-:W-:Y:S01]  /*6810*/  ISETP.NE.AND P1, PT, R35, RZ, PT ;  /* 0x000000ff2300720c */ /* 0x000fe20003f25270 */
[----:B------:R-:W-:Y:S01]  /*6820*/  BSSY B0, `(.L_x_111) ;  /* 0x000000c000007945 */ /* 0x000fe20003800000 */
[----:B------:R-:W-:Y:S02]  /*6830*/  CS2R R50, SRZ ;  /* 0x0000000000327805 */ /* 0x000fe4000001ff00 */
[----:B------:R-:W-:Y:S02]  /*6840*/  CS2R R48, SRZ ;  /* 0x0000000000307805 */ /* 0x000fe4000001ff00 */
[----:B------:R-:W-:Y:S02]  /*6850*/  CS2R R46, SRZ ;  /* 0x00000000002e7805 */ /* 0x000fe4000001ff00 */
[----:B------:R-:W-:Y:S02]  /*6860*/  CS2R R44, SRZ ;  /* 0x00000000002c7805 */ /* 0x000fe4000001ff00 */
[----:B------:R-:W-:Y:S02]  /*6870*/  CS2R R42, SRZ ;  /* 0x00000000002a7805 */ /* 0x000fe4000001ff00 */
[----:B------:R-:W-:Y:S02]  /*6880*/  CS2R R40, SRZ ;  /* 0x0000000000287805 */ /* 0x000fe4000001ff00 */
[----:B------:R-:W-:Y:S01]  /*6890*/  CS2R R36, SRZ ;  /* 0x0000000000247805 */ /* 0x000fe2000001ff00 */
[----:B------:R-:W-:Y:S06]  /*68a0*/  @P1 BRA `(.L_x_112) ;  /* 0x00000000000c1947 */ /* 0x000fec0003800000 */
[----:B------:R-:W-:Y:S04]  /*68b0*/  SHF.L.U32 R3, R66, 0x1f, RZ ;  /* 0x0000001f42037819 */ /* 0x000fe800000006ff */
[----:B------:R-:W1:Y:S02]  /*68c0*/  SYNCS.PHASECHK.TRANS64.TRYWAIT P1, [UR43+0x50], R3 ;  /* 0x00005003ff0075a7 */ /* 0x000e64000802112b */
[----:B-1----:R-:W-:Y:S05]  /*68d0*/  @!P1 BRA `(.L_x_113) ;  /* 0x0000003400309947 */ /* 0x002fea0003800000 */
.L_x_112:
[----:B------:R-:W-:Y:S05]  /*68e0*/  BSYNC B0 ;  /* 0x0000000000007941 */ /* 0x000fea0003800000 */
.L_x_111:
[----:B------:R-:W-:Y:S01]  /*68f0*/  ISETP.NE.AND P1, PT, R76, RZ, PT ;  /* 0x000000ff4c00720c */ /* 0x000fe20003f25270 */
[----:B------:R-:W-:Y:S11]  /*6900*/  HFMA2 R34, -RZ, RZ, 0, 5.9604644775390625e-08 ;  /* 0x00000001ff227431 */ /* 0x000ff600000001ff */
[----:B------:R-:W-:Y:S01]  /*6910*/  @!UPT UIADD3 URZ, UPT, UPT, URZ, URZ, URZ ;  /* 0x000000fffffff290 */ /* 0x000fe2000fffe0ff */
[----:B------:R2:W1:Y:S04]  /*6920*/  @P1 LDS.128 R48, [R69] ;  /* 0x0000000045301984 */ /* 0x0004680000000c00 */
[----:B------:R2:W1:Y:S04]  /*6930*/  @P1 LDS.128 R44, [R68+0x10] ;  /* 0x00001000442c1984 */ /* 0x0004680000000c00 */
[----:B------:R2:W1:Y:S04]  /*6940*/  @P1 LDS.128 R40, [R67+0x20] ;  /* 0x0000200043281984 */ /* 0x0004680000000c00 */
[----:B------:R2:W1:Y:S02]  /*6950*/  @P1 LDS.128 R36, [R63+0x30] ;  /* 0x000030003f241984 */ /* 0x0004640000000c00 */
.L_x_110:
[----:B------:R-:W-:Y:S05]  /*6960*/  BSYNC B1 ;  /* 0x0000000000017941 */ /* 0x000fea0003800000 */
.L_x_109:
[----:B-1----:R-:W-:Y:S04]  /*6970*/  SHF.R.U32.HI R2, RZ, 0x15, R25 ;  /* 0x00000015ff027819 */ /* 0x002fe80000011619 */
[----:B------:R-:W-:Y:S01]  /*6980*/  LOP3.LUT P1, RZ, R2, 0x3, R57, 0x48, !PT ;  /* 0x0000000302ff7812 */ /* 0x000fe20007824839 */
[----:B------:R-:W-:Y:S01]  /*6990*/  @!UPT UIADD3 URZ, UPT, UPT, URZ, URZ, URZ ;  /* 0x000000fffffff290 */ /* 0x000fe2000fffe0ff */
[----:B----4-:R-:W-:Y:S11]  /*69a0*/  @P0 BRA `(.L_x_114) ;  /* 0x0000000000080947 */ /* 0x010ff60003800000 */
[----:B------:R-:W1:Y:S02]  /*69b0*/  SYNCS.PHASECHK.TRANS64.TRYWAIT P0, [R75+URZ+0xc0], R0 ;  /* 0x0000c0004b0075a7 */ /* 0x000e6400080011ff */
[----:B-1----:R-:W-:Y:S05]  /*69c0*/  @!P0 BRA `(.L_x_115) ;  /* 0x00000034000c8947 */ /* 0x002fea0003800000 */
.L_x_114:
[----:B------:R-:W-:Y:S05]  /*69d0*/  @!P1 BRA `(.L_x_116) ;  /* 0x0000000000409947 */ /* 0x000fea0003800000 */
[----:B------:R-:W4:Y:S01]  /*69e0*/  LDCU.64 UR8, c[0x4][0x70] ;  /* 0x01000e00ff0877ac */ /* 0x000f220008000a00 */
[----:B------:R-:W-:Y:S01]  /*69f0*/  MOV R3, 0x0 ;  /* 0x0000000000037802 */ /* 0x000fe20000000f00 */
[----:B------:R-:W-:Y:S02]  /*6a00*/  HFMA2 R12, -RZ, RZ, 0, 5.9604644775390625e-08 ;  /* 0x00000001ff0c7431 */ /* 0x000fe400000001ff */
[----:B------:R-:W-:Y:S02]  /*6a10*/  IMAD.MOV.U32 R8, RZ, RZ, 0x192 ;  /* 0x00000192ff087424 */ /* 0x000fe400078e00ff */
[----:B------:R-:W-:Y:S01]  /*6a20*/  IMAD.MOV.U32 R13, RZ, RZ, RZ ;  /* 0x000000ffff0d7224 */ /* 0x000fe200078e00ff */
[----:B------:R-:W5:Y:S01]  /*6a30*/  LDCU.64 UR6, c[0x4][0x78] ;  /* 0x01000f00ff0677ac */ /* 0x000f620008000a00 */
[----:B------:R-:W1:Y:S01]  /*6a40*/  LDC.64 R2, c[0x4][R3] ;  /* 0x0100000003027b82 */ /* 0x000e620000000a00 */
[----:B------:R-:W2:Y:S01]  /*6a50*/  LDCU.64 UR4, c[0x4][0x10] ;  /* 0x01000200ff0477ac */ /* 0x000ea20008000a00 */
[----:B----4-:R-:W-:Y:S01]  /*6a60*/  MOV R5, UR9 ;  /* 0x0000000900057c02 */ /* 0x010fe20008000f00 */
[----:B------:R-:W-:Y:S01]  /*6a70*/  IMAD.U32 R4, RZ, RZ, UR8 ;  /* 0x00000008ff047e24 */ /* 0x000fe2000f8e00ff */
[----:B-----5:R-:W-:Y:S01]  /*6a80*/  MOV R7, UR7 ;  /* 0x0000000700077c02 */ /* 0x020fe20008000f00 */
[----:B------:R-:W-:Y:S01]  /*6a90*/  IMAD.U32 R6, RZ, RZ, UR6 ;  /* 0x00000006ff067e24 */ /* 0x000fe2000f8e00ff */
[----:B--2---:R-:W-:Y:S01]  /*6aa0*/  MOV R11, UR5 ;  /* 0x00000005000b7c02 */ /* 0x004fe20008000f00 */
[----:B------:R-:W-:Y:S02]  /*6ab0*/  IMAD.U32 R10, RZ, RZ, UR4 ;  /* 0x00000004ff0a7e24 */ /* 0x000fe4000f8e00ff */
[----:B------:R-:W-:Y:S07]  /*6ac0*/  LEPC R20, `(.L_x_116) ;  /* 0x000000001014794e */ /* 0x000fee0000000000 */
[----:B-1-3--:R-:W-:Y:S05]  /*6ad0*/  CALL.ABS.NOINC R2 ;  /* 0x0000000002007343 */ /* 0x00afea0003c00000 */
.L_x_116:
[----:B------:R-:W-:Y:S01]  /*6ae0*/  LOP3.LUT R20, R48, 0xffffe000, RZ, 0xc0, !PT ;  /* 0xffffe00030147812 */ /* 0x000fe200078ec0ff */
[----:B------:R-:W-:Y:S05]  /*6af0*/  WARPSYNC.ALL ;  /* 0x0000000000007948 */ /* 0x000fea0003800000 */
[----:B------:R-:W-:Y:S01]  /*6b00*/  R2UR UR4, R25 ;  /* 0x00000000190472ca */ /* 0x000fe200000e0000 */
[----:B------:R-:W-:Y:S01]  /*6b10*/  BSSY.RECONVERGENT B0, `(.L_x_117) ;  /* 0x000005d000007945 */ /* 0x000fe20003800200 */
[----:B------:R-:W-:Y:S02]  /*6b20*/  LOP3.LUT R21, R49, 0xffffe000, RZ, 0xc0, !PT ;  /* 0xffffe00031157812 */ /* 0x000fe400078ec0ff */
[----:B------:R-:W-:Y:S02]  /*6b30*/  LOP3.LUT R26, R50, 0xffffe000, RZ, 0xc0, !PT ;  /* 0xffffe000321a7812 */ /* 0x000fe400078ec0ff */
[----:B------:R-:W-:Y:S02]  /*6b40*/  LOP3.LUT R33, R44, 0xffffe000, RZ, 0xc0, !PT ;  /* 0xffffe0002c217812 */ /* 0x000fe400078ec0ff */
[----:B------:R-:W-:Y:S05]  /*6b50*/  ISETP.NE.AND P0, PT, R71, RZ, PT ;  /* 0x000000ff4700720c */ /* 0x000fea0003f05270 */
[----:B------:R-:W1:Y:S02]  /*6b60*/  LDTM.x16 R4, tmem[UR4] ;  /* 0x00000004000479ee */ /* 0x000e640008240000 */
[C---:B-1-3--:R-:W-:Y:S01]  /*6b70*/  FMUL R0, R24.reuse, R4 ;  /* 0x0000000418007220 */ /* 0x04afe20000400000 */
[C---:B------:R-:W-:Y:S01]  /*6b80*/  FMUL R2, R24.reuse, R5 ;  /* 0x0000000518027220 */ /* 0x040fe20000400000 */
[C---:B------:R-:W-:Y:S01]  /*6b90*/  FMUL R3, R24.reuse, R6 ;  /* 0x0000000618037220 */ /* 0x040fe20000400000 */
[----:B------:R-:W-:Y:S01]  /*6ba0*/  FMUL R7, R24, R7 ;  /* 0x0000000718077220 */ /* 0x000fe20000400000 */
[----:B------:R-:W-:Y:S01]  /*6bb0*/  FFMA R28, R27, R20, R0 ;  /* 0x000000141b1c7223 */ /* 0x000fe20000000000 */
[----:B------:R-:W-:Y:S01]  /*6bc0*/  LOP3.LUT R20, R51, 0xffffe000, RZ, 0xc0, !PT ;  /* 0xffffe00033147812 */ /* 0x000fe200078ec0ff */
[C---:B------:R-:W-:Y:S01]  /*6bd0*/  FFMA R29, R27.reuse, R21, R2 ;  /* 0x000000151b1d7223 */ /* 0x040fe20000000002 */
[----:B------:R-:W-:Y:S01]  /*6be0*/  LOP3.LUT R21, R46, 0xffffe000, RZ, 0xc0, !PT ;  /* 0xffffe0002e157812 */ /* 0x000fe200078ec0ff */
[----:B------:R-:W-:Y:S01]  /*6bf0*/  FFMA R30, R27, R26, R3 ;  /* 0x0000001a1b1e7223 */ /* 0x000fe20000000003 */
[----:B------:R-:W-:Y:S01]  /*6c00*/  LOP3.LUT R26, R45, 0xffffe000, RZ, 0xc0, !PT ;  /* 0xffffe0002d1a7812 */ /* 0x000fe200078ec0ff */
[----:B------:R-:W-:Y:S01]  /*6c10*/  FFMA R31, R27, R20, R7 ;  /* 0x000000141b1f7223 */ /* 0x000fe20000000007 */
[----:B------:R-:W-:Y:S01]  /*6c20*/  LOP3.LUT R20, R47, 0xffffe000, RZ, 0xc0, !PT ;  /* 0xffffe0002f147812 */ /* 0x000fe200078ec0ff */
[C---:B------:R-:W-:Y:S01]  /*6c30*/  FMUL R4, R24.reuse, R8 ;  /* 0x0000000818047220 */ /* 0x040fe20000400000 */
[----:B------:R-:W-:Y:S01]  /*6c40*/  F2FP.TF32.F32.PACK_B R28, R28 ;  /* 0x0000001cff1c723e */ /* 0x000fe200024050ff */
[C---:B------:R-:W-:Y:S01]  /*6c50*/  FMUL R5, R24.reuse, R9 ;  /* 0x0000000918057220 */ /* 0x040fe20000400000 */
[----:B------:R-:W-:Y:S01]  /*6c60*/  F2FP.TF32.F32.PACK_B R29, R29 ;  /* 0x0000001dff1d723e */ /* 0x000fe200024050ff */
[C---:B------:R-:W-:Y:S01]  /*6c70*/  FMUL R6, R24.reuse, R10 ;  /* 0x0000000a18067220 */ /* 0x040fe20000400000 */
[----:B------:R-:W-:Y:S01]  /*6c80*/  FMUL R11, R24, R11 ;  /* 0x0000000b180b7220 */ /* 0x000fe20000400000 */
[----:B------:R-:W-:Y:S01]  /*6c90*/  F2FP.TF32.F32.PACK_B R30, R30 ;  /* 0x0000001eff1e723e */ /* 0x000fe200024050ff */
[C---:B------:R-:W-:Y:S01]  /*6ca0*/  FFMA R4, R27.reuse, R33, R4 ;  /* 0x000000211b047223 */ /* 0x040fe20000000004 */
[----:B------:R-:W-:Y:S01]  /*6cb0*/  F2FP.TF32.F32.PACK_B R31, R31 ;  /* 0x0000001fff1f723e */ /* 0x000fe200024050ff */
[C---:B------:R-:W-:Y:S01]  /*6cc0*/  FFMA R5, R27.reuse, R26, R5 ;  /* 0x0000001a1b057223 */ /* 0x040fe20000000005 */
[C---:B------:R-:W-:Y:S01]  /*6cd0*/  FFMA R6, R27.reuse, R21, R6 ;  /* 0x000000151b067223 */ /* 0x040fe20000000006 */
[----:B------:R-:W-:Y:S01]  /*6ce0*/  FFMA R7, R27, R20, R11 ;  /* 0x000000141b077223 */ /* 0x000fe2000000000b */
[----:B------:R-:W-:Y:S01]  /*6cf0*/  LOP3.LUT R33, R40, 0xffffe000, RZ, 0xc0, !PT ;  /* 0xffffe00028217812 */ /* 0x000fe200078ec0ff */
[----:B------:R1:W-:Y:S01]  /*6d00*/  STS.128 [R69], R28 ;  /* 0x0000001c45007388 */ /* 0x0003e20000000c00 */
[----:B------:R-:W-:Y:S01]  /*6d10*/  LOP3.LUT R26, R41, 0xffffe000, RZ, 0xc0, !PT ;  /* 0xffffe000291a7812 */ /* 0x000fe200078ec0ff */
[C---:B------:R-:W-:Y:S01]  /*6d20*/  FMUL R8, R24.reuse, R12 ;  /* 0x0000000c18087220 */ /* 0x040fe20000400000 */
[----:B------:R-:W-:Y:S01]  /*6d30*/  FMUL R9, R24, R13 ;  /* 0x0000000d18097220 */ /* 0x000fe20000400000 */
[----:B------:R-:W-:Y:S01]  /*6d40*/  LOP3.LUT R21, R42, 0xffffe000, RZ, 0xc0, !PT ;  /* 0xffffe0002a157812 */ /* 0x000fe200078ec0ff */
[C---:B------:R-:W-:Y:S01]  /*6d50*/  FMUL R10, R24.reuse, R14 ;  /* 0x0000000e180a7220 */ /* 0x040fe20000400000 */
[----:B------:R-:W-:Y:S01]  /*6d60*/  LOP3.LUT R20, R43, 0xffffe000, RZ, 0xc0, !PT ;  /* 0xffffe0002b147812 */ /* 0x000fe200078ec0ff */
[----:B------:R-:W-:Y:S01]  /*6d70*/  FMUL R15, R24, R15 ;  /* 0x0000000f180f7220 */ /* 0x000fe20000400000 */
[----:B------:R-:W-:Y:S01]  /*6d80*/  F2FP.TF32.F32.PACK_B R4, R4 ;  /* 0x00000004ff04723e */ /* 0x000fe200024050ff */
[C---:B------:R-:W-:Y:S01]  /*6d90*/  FFMA R8, R27.reuse, R33, R8 ;  /* 0x000000211b087223 */ /* 0x040fe20000000008 */
[----:B------:R-:W-:Y:S01]  /*6da0*/  F2FP.TF32.F32.PACK_B R5, R5 ;  /* 0x00000005ff05723e */ /* 0x000fe200024050ff */
[C---:B------:R-:W-:Y:S01]  /*6db0*/  FFMA R9, R27.reuse, R26, R9 ;  /* 0x0000001a1b097223 */ /* 0x040fe20000000009 */
[----:B------:R-:W-:Y:S01]  /*6dc0*/  F2FP.TF32.F32.PACK_B R6, R6 ;  /* 0x00000006ff06723e */ /* 0x000fe200024050ff */
[C---:B------:R-:W-:Y:S01]  /*6dd0*/  FFMA R10, R27.reuse, R21, R10 ;  /* 0x000000151b0a7223 */ /* 0x040fe2000000000a */
[----:B------:R-:W-:Y:S01]  /*6de0*/  F2FP.TF32.F32.PACK_B R7, R7 ;  /* 0x00000007ff07723e */ /* 0x000fe200024050ff */
[----:B------:R-:W-:Y:S01]  /*6df0*/  FFMA R11, R27, R20, R15 ;  /* 0x000000141b0b7223 */ /* 0x000fe2000000000f */
[----:B------:R-:W-:Y:S01]  /*6e00*/  LOP3.LUT R33, R36, 0xffffe000, RZ, 0xc0, !PT ;  /* 0xffffe00024217812 */ /* 0x000fe200078ec0ff */
[C---:B------:R-:W-:Y:S01]  /*6e10*/  FMUL R12, R24.reuse, R16 ;  /* 0x00000010180c7220 */ /* 0x040fe20000400000 */
[----:B------:R-:W-:Y:S01]  /*6e20*/  LOP3.LUT R26, R37, 0xffffe000, RZ, 0xc0, !PT ;  /* 0xffffe000251a7812 */ /* 0x000fe200078ec0ff */
[----:B------:R1:W-:Y:S01]  /*6e30*/  STS.128 [R68+0x10], R4 ;  /* 0x0000100444007388 */ /* 0x0003e20000000c00 */
        /* <DEDUP_REMOVED lines=13> */
[----:B------:R-:W-:Y:S02]  /*6f10*/  F2FP.TF32.F32.PACK_B R12, R12 ;  /* 0x0000000cff0c723e */ /* 0x000fe400024050ff */
[----:B------:R-:W-:Y:S01]  /*6f20*/  F2FP.TF32.F32.PACK_B R13, R13 ;  /* 0x0000000dff0d723e */ /* 0x000fe200024050ff */
[----:B------:R1:W-:Y:S01]  /*6f30*/  STS.128 [R67+0x20], R8 ;  /* 0x0000200843007388 */ /* 0x0003e20000000c00 */
[----:B------:R-:W-:Y:S02]  /*6f40*/  F2FP.TF32.F32.PACK_B R14, R14 ;  /* 0x0000000eff0e723e */ /* 0x000fe400024050ff */
[----:B------:R-:W-:Y:S05]  /*6f50*/  F2FP.TF32.F32.PACK_B R15, R15 ;  /* 0x0000000fff0f723e */ /* 0x000fea00024050ff */
[----:B------:R1:W-:Y:S01]  /*6f60*/  STS.128 [R63+0x30], R12 ;  /* 0x0000300c3f007388 */ /* 0x0003e20000000c00 */
[----:B------:R-:W-:Y:S01]  /*6f70*/  @!PT LDS RZ, [RZ] ;  /* 0x00000000fffff984 */ /* 0x000fe20000000800 */
[----:B------:R-:W-:Y:S01]  /*6f80*/  @!PT LDS RZ, [RZ] ;  /* 0x00000000fffff984 */ /* 0x000fe20000000800 */
[----:B------:R-:W-:Y:S01]  /*6f90*/  @!PT LDS RZ, [RZ] ;  /* 0x00000000fffff984 */ /* 0x000fe20000000800 */
[----:B------:R-:W-:Y:S01]  /*6fa0*/  @!PT LDS RZ, [RZ] ;  /* 0x00000000fffff984 */ /* 0x000fe20000000800 */
[----:B------:R3:W-:Y:S07]  /*6fb0*/  MEMBAR.ALL.CTA ;  /* 0x0000000000007992 */ /* 0x0007ee0000008000 */
[----:B---3--:R-:W3:Y:S02]  /*6fc0*/  FENCE.VIEW.ASYNC.S ;  /* 0x00000000000073c6 */ /* 0x008ee40000000000 */
[----:B---3--:R-:W-:Y:S06]  /*6fd0*/  BAR.SYNC.DEFER_BLOCKING 0x1, 0x80 ;  /* 0x0042000000007b1d */ /* 0x008fec0000010000 */
[----:B------:R-:W-:Y:S05]  /*6fe0*/  @P0 BRA `(.L_x_118) ;  /* 0x00000000003c0947 */ /* 0x000fea0003800000 */
[----:B------:R-:W3:Y:S01]  /*6ff0*/  LDCU.64 UR6, c[0x0][0x348] ;  /* 0x00006900ff0677ac */ /* 0x000ee20008000a00 */
[----:B------:R-:W-:Y:S01]  /*7000*/  UIADD3 UR4, UPT, UPT, UR43, 0x200, URZ ;  /* 0x000002002b047890 */ /* 0x000fe2000fffe0ff */
[----:B------:R-:W-:Y:S01]  /*7010*/  UMOV UR51, UR36 ;  /* 0x0000002400337c82 */ /* 0x000fe20008000000 */
[----:B------:R-:W-:Y:S02]  /*7020*/  UIADD3 UR9, UPT, UPT, UR49, 0x40, URZ ;  /* 0x0000004031097890 */ /* 0x000fe4000fffe0ff */
[----:B------:R-:W-:Y:S02]  /*7030*/  UIADD3 UR8, UPT, UPT, UR43, 0x1200, URZ ;  /* 0x000012002b087890 */ /* 0x000fe4000fffe0ff */
[----:B------:R-:W-:Y:S01]  /*7040*/  MOV R60, UR4 ;  /* 0x00000004003c7c02 */ /* 0x000fe20008000f00 */
[----:B------:R-:W-:Y:S01]  /*7050*/  UMOV UR10, UR50 ;  /* 0x00000032000a7c82 */ /* 0x000fe20008000000 */
[----:B------:R-:W-:Y:S02]  /*7060*/  UMOV UR11, UR36 ;  /* 0x00000024000b7c82 */ /* 0x000fe40008000000 */
[----:B------:R-:W-:Y:S01]  /*7070*/  R2UR UR48, R60 ;  /* 0x000000003c3072ca */ /* 0x000fe200000e0000 */
[----:B---3--:R-:W-:Y:S04]  /*7080*/  UIADD3 UR4, UP0, UPT, UR6, 0x680, URZ ;  /* 0x0000068006047890 */ /* 0x008fe8000ff1e0ff */
[----:B------:R-:W-:Y:S09]  /*7090*/  UIADD3.X UR5, UPT, UPT, URZ, UR7, URZ, UP0, !UPT ;  /* 0x00000007ff057290 */ /* 0x000ff200087fe4ff */
[----:B------:R3:W-:Y:S01]  /*70a0*/  UTMASTG.3D [UR48], [UR4] ;  /* 0x00000030040073b5 */ /* 0x0007e20008010000 */
[----:B------:R3:W-:Y:S01]  /*70b0*/  UTMASTG.3D [UR8], [UR4] ;  /* 0x00000008040073b5 */ /* 0x0007e20008010000 */
[----:B------:R0:W-:Y:S01]  /*70c0*/  UTMACMDFLUSH ;  /* 0x00000000000079b7 */ /* 0x0001e20000000000 */
[----:B---3--:R-:W-:Y:S04]  /*70d0*/  DEPBAR.LE SB0, 0x1 ;  /* 0x000080400000791a */ /* 0x008fe80000000000 */
.L_x_118:
[----:B------:R-:W-:Y:S05]  /*70e0*/  BSYNC.RECONVERGENT B0 ;  /* 0x0000000000007941 */ /* 0x000fea0003800200 */
.L_x_117:
[----:B------:R-:W-:Y:S01]  /*70f0*/  BAR.SYNC.DEFER_BLOCKING 0x1, 0x80 ;  /* 0x0042000000007b1d */ /* 0x000fe20000010000 */
[----:B------:R-:W-:Y:S01]  /*7100*/  ISETP.NE.AND P1, PT, R74, RZ, PT ;  /* 0x000000ff4a00720c */ /* 0x000fe20003f25270 */
[----:B------:R-:W-:Y:S01]  /*7110*/  UISETP.NE.AND UP0, UPT, UR52, URZ, UPT ;  /* 0x000000ff3400728c */ /* 0x000fe2000bf05270 */
[----:B------:R-:W-:Y:S11]  /*7120*/  LEA R3, R34, UR43, 0x3 ;  /* 0x0000002b22037c11 */ /* 0x000ff6000f8e18ff */
[----:B------:R-:W-:Y:S01]  /*7130*/  @P1 SHF.L.U32 R2, R66, 0x1f, RZ ;  /* 0x0000001f42021819 */ /* 0x000fe200000006ff */
[----:B------:R-:W-:Y:S06]  /*7140*/  BRA.U !UP0, `(.L_x_119) ;  /* 0x0000000108247547 */ /* 0x000fec000b800000 */
[----:B-1----:R-:W-:Y:S01]  /*7150*/  IMAD.U32 R5, RZ, RZ, UR46 ;  /* 0x0000002eff057e24 */ /* 0x002fe2000f8e00ff */
[----:B------:R-:W-:Y:S01]  /*7160*/  MOV R0, UR47 ;  /* 0x0000002f00007c02 */ /* 0x000fe20008000f00 */
[----:B------:R-:W-:Y:S03]  /*7170*/  UIADD3 UR4, UPT, UPT, UR46, 0x1, URZ ;  /* 0x000000012e047890 */ /* 0x000fe6000fffe0ff */
[----:B------:R-:W-:Y:S01]  /*7180*/  @P1 LEA R5, R5, UR43, 0x3 ;  /* 0x0000002b05051c11 */ /* 0x000fe2000f8e18ff */
[----:B------:R-:W-:Y:S04]  /*7190*/  UISETP.NE.AND UP0, UPT, UR4, 0x4, UPT ;  /* 0x000000040400788c */ /* 0x000fe8000bf05270 */
[----:B------:R-:W-:Y:S01]  /*71a0*/  @P1 VIADD R5, R5, 0x70 ;  /* 0x0000007005051836 */ /* 0x000fe20000000000 */
[----:B------:R-:W-:Y:S04]  /*71b0*/  USEL UR46, UR4, URZ, UP0 ;  /* 0x000000ff042e7287 */ /* 0x000fe80008000000 */
[----:B------:R-:W-:Y:S04]  /*71c0*/  @P1 PRMT R0, R0, 0x654, R5 ;  /* 0x0000065400001816 */ /* 0x000fe80000000005 */
[----:B------:R3:W-:Y:S04]  /*71d0*/  @P1 SYNCS.ARRIVE.TRANS64.RED.A1T0 RZ, [R0+URZ], RZ ;  /* 0x000000ff00ff19a7 */ /* 0x0007e800081004ff */
.L_x_119:
[----:B------:R-:W4:Y:S01]  /*71e0*/  @P1 SYNCS.PHASECHK.TRANS64.TRYWAIT P0, [R3+URZ+0x50], R2 ;  /* 0x00005002030015a7 */ /* 0x000f2200080011ff */
[----:B------:R-:W-:Y:S01]  /*71f0*/  BSSY B1, `(.L_x_120) ;  /* 0x0000016000017945 */ /* 0x000fe20003800000 */
[----:B----4-:R-:W-:Y:S03]  /*7200*/  @P1 SEL R35, RZ, 0x1, !P0 ;  /* 0x00000001ff231807 */ /* 0x010fe60004000000 */
[----:B------:R-:W-:Y:S05]  /*7210*/  @!P1 BRA `(.L_x_121) ;  /* 0x00000000004c9947 */ /* 0x000fea0003800000 */
[----:B------:R-:W-:Y:S01]  /*7220*/  ISETP.NE.AND P0, PT, R35, RZ, PT ;  /* 0x000000ff2300720c */ /* 0x000fe20003f05270 */
[----:B------:R-:W-:Y:S01]  /*7230*/  BSSY B0, `(.L_x_122) ;  /* 0x000000b000007945 */ /* 0x000fe20003800000 */
[----:B------:R-:W-:Y:S11]  /*7240*/  ISETP.NE.AND P1, PT, R76, RZ, PT ;  /* 0x000000ff4c00720c */ /* 0x000ff60003f25270 */
[----:B------:R-:W-:Y:S02]  /*7250*/  @!UPT UIADD3 URZ, UPT, UPT, URZ, URZ, URZ ;  /* 0x000000fffffff290 */ /* 0x000fe4000fffe0ff */
[C---:B-1----:R-:W-:Y:S01]  /*7260*/  @P1 IMAD R6, R34.reuse, 0x2000, R69 ;  /* 0x0000200022061824 */ /* 0x042fe200078e0245 */
[C---:B------:R-:W-:Y:S01]  /*7270*/  @P1 LEA R4, R34.reuse, R67, 0xd ;  /* 0x0000004322041211 */ /* 0x040fe200078e68ff */
[C---:B------:R-:W-:Y:S02]  /*7280*/  @P1 IMAD R5, R34.reuse, 0x2000, R68 ;  /* 0x0000200022051824 */ /* 0x040fe400078e0244 */
[----:B------:R-:W-:Y:S01]  /*7290*/  @P1 IMAD R2, R34, 0x2000, R63 ;  /* 0x0000200022021824 */ /* 0x000fe200078e023f */
[----:B------:R-:W-:Y:S06]  /*72a0*/  @P0 BRA `(.L_x_123) ;  /* 0x00000000000c0947 */ /* 0x000fec0003800000 */
[----:B---3--:R-:W-:Y:S04]  /*72b0*/  SHF.L.U32 R0, R66, 0x1f, RZ ;  /* 0x0000001f42007819 */ /* 0x008fe800000006ff */
[----:B------:R-:W1:Y:S02]  /*72c0*/  SYNCS.PHASECHK.TRANS64.TRYWAIT P0, [R3+URZ+0x50], R0 ;  /* 0x00005000030075a7 */ /* 0x000e6400080011ff */
[----:B-1----:R-:W-:Y:S05]  /*72d0*/  @!P0 BRA `(.L_x_124) ;  /* 0x0000002800dc8947 */ /* 0x002fea0003800000 */
.L_x_123:
[----:B------:R-:W-:Y:S05]  /*72e0*/  BSYNC B0 ;  /* 0x0000000000007941 */ /* 0x000fea0003800000 */
.L_x_122:
[----:B------:R-:W-:Y:S02]  /*72f0*/  ISETP.NE.AND P0, PT, R76, RZ, PT ;  /* 0x000000ff4c00720c */ /* 0x000fe40003f05270 */
[----:B------:R-:W-:Y:S11]  /*7300*/  IADD3 R34, PT, PT, R34, 0x1, RZ ;  /* 0x0000000122227810 */ /* 0x000ff60007ffe0ff */
[----:B------:R4:W1:Y:S04]  /*7310*/  @P0 LDS.128 R48, [R6] ;  /* 0x0000000006300984 */ /* 0x0008680000000c00 */
[----:B------:R4:W1:Y:S04]  /*7320*/  @P0 LDS.128 R44, [R5+0x10] ;  /* 0x00001000052c0984 */ /* 0x0008680000000c00 */
[----:B------:R4:W1:Y:S04]  /*7330*/  @P0 LDS.128 R40, [R4+0x20] ;  /* 0x0000200004280984 */ /* 0x0008680000000c00 */
[----:B------:R4:W1:Y:S02]  /*7340*/  @P0 LDS.128 R36, [R2+0x30] ;  /* 0x0000300002240984 */ /* 0x0008640000000c00 */
.L_x_121:
[----:B------:R-:W-:Y:S05]  /*7350*/  BSYNC B1 ;  /* 0x0000000000017941 */ /* 0x000fea0003800000 */
.L_x_120:
[----:B-1-3--:R-:W-:Y:S05]  /*7360*/  VIADD R0, R25, 0x10 ;  /* 0x0000001019007836 */ /* 0x00afea0000000000 */
[----:B------:R-:W-:Y:S04]  /*7370*/  SHF.R.U32.HI R0, RZ, 0x15, R0 ;  /* 0x00000015ff007819 */ /* 0x000fe80000011600 */
[----:B------:R-:W-:Y:S11]  /*7380*/  LOP3.LUT P0, RZ, R0, 0x3, R57, 0x48, !PT ;  /* 0x0000000300ff7812 */ /* 0x000ff60007804839 */
[----:B------:R-:W-:Y:S02]  /*7390*/  @!UPT UIADD3 URZ, UPT, UPT, URZ, URZ, URZ ;  /* 0x000000fffffff290 */ /* 0x000fe4000fffe0ff */
[----:B------:R-:W-:Y:S05]  /*73a0*/  @!P0 BRA `(.L_x_125) ;  /* 0x0000000000408947 */ /* 0x000fea0003800000 */
[----:B------:R-:W1:Y:S01]  /*73b0*/  LDCU.64 UR8, c[0x4][0x70] ;  /* 0x01000e00ff0877ac */ /* 0x000e620008000a00 */
[----:B------:R-:W-:Y:S01]  /*73c0*/  MOV R3, 0x0 ;  /* 0x0000000000037802 */ /* 0x000fe20000000f00 */
[----:B------:R-:W-:Y:S02]  /*73d0*/  HFMA2 R12, -RZ, RZ, 0, 5.9604644775390625e-08 ;  /* 0x00000001ff0c7431 */ /* 0x000fe400000001ff */
[----:B------:R-:W-:Y:S02]  /*73e0*/  IMAD.MOV.U32 R8, RZ, RZ, 0x192 ;  /* 0x00000192ff087424 */ /* 0x000fe400078e00ff */
[----:B------:R-:W-:Y:S01]  /*73f0*/  IMAD.MOV.U32 R13, RZ, RZ, RZ ;  /* 0x000000ffff0d7224 */ /* 0x000fe200078e00ff */
[----:B------:R-:W3:Y:S01]  /*7400*/  LDCU.64 UR6, c[0x4][0x78] ;  /* 0x01000f00ff0677ac */ /* 0x000ee20008000a00 */
[----:B----4-:R-:W4:Y:S01]  /*7410*/  LDC.64 R2, c[0x4][R3] ;  /* 0x0100000003027b82 */ /* 0x010f220000000a00 */
[----:B------:R-:W5:Y:S01]  /*7420*/  LDCU.64 UR4, c[0x4][0x10] ;  /* 0x01000200ff0477ac */ /* 0x000f620008000a00 */
[----:B-1----:R-:W-:Y:S01]  /*7430*/  MOV R5, UR9 ;  /* 0x0000000900057c02 */ /* 0x002fe20008000f00 */
[----:B------:R-:W-:Y:S01]  /*7440*/  IMAD.U32 R4, RZ, RZ, UR8 ;  /* 0x00000008ff047e24 */ /* 0x000fe2000f8e00ff */
[----:B---3--:R-:W-:Y:S01]  /*7450*/  MOV R7, UR7 ;  /* 0x0000000700077c02 */ /* 0x008fe20008000f00 */
[----:B------:R-:W-:Y:S01]  /*7460*/  IMAD.U32 R6, RZ, RZ, UR6 ;  /* 0x00000006ff067e24 */ /* 0x000fe2000f8e00ff */
[----:B-----5:R-:W-:Y:S01]  /*7470*/  MOV R11, UR5 ;  /* 0x00000005000b7c02 */ /* 0x020fe20008000f00 */
[----:B------:R-:W-:Y:S02]  /*7480*/  IMAD.U32 R10, RZ, RZ, UR4 ;  /* 0x00000004ff0a7e24 */ /* 0x000fe4000f8e00ff */
[----:B------:R-:W-:Y:S07]  /*7490*/  LEPC R20, `(.L_x_125) ;  /* 0x000000001014794e */ /* 0x000fee0000000000 */
[----:B--2-4-:R-:W-:Y:S05]  /*74a0*/  CALL.ABS.NOINC R2 ;  /* 0x0000000002007343 */ /* 0x014fea0003c00000 */
.L_x_125:
[----:B------:R-:W-:Y:S01]  /*74b0*/  ISETP.NE.AND P6, PT, R74, RZ, PT ;  /* 0x000000ff4a00720c */ /* 0x000fe20003fc5270 */
[----:B------:R-:W-:Y:S05]  /*74c0*/  WARPSYNC.ALL ;  /* 0x0000000000007948 */ /* 0x000fea0003800000 */
[----:B------:R-:W-:Y:S01]  /*74d0*/  R2UR UR4, R25 ;  /* 0x00000000190472ca */ /* 0x000fe200000e0000 */
[----:B------:R-:W-:Y:S01]  /*74e0*/  IMAD.U32 R77, RZ, RZ, UR46 ;  /* 0x0000002eff4d7e24 */ /* 0x000fe2000f8e00ff */
[----:B------:R-:W-:Y:S01]  /*74f0*/  LOP3.LUT R20, R48, 0xffffe000, RZ, 0xc0, !PT ;  /* 0xffffe00030147812 */ /* 0x000fe200078ec0ff */
[----:B------:R-:W-:Y:S01]  /*7500*/  BSSY.RECONVERGENT B0, `(.L_x_126) ;  /* 0x0000063000007945 */ /* 0x000fe20003800200 */
[----:B------:R-:W-:Y:S02]  /*7510*/  LOP3.LUT R21, R49, 0xffffe000, RZ, 0xc0, !PT ;  /* 0xffffe00031157812 */ /* 0x000fe400078ec0ff */
[----:B------:R-:W-:Y:S02]  /*7520*/  LOP3.LUT R26, R51, 0xffffe000, RZ, 0xc0, !PT ;  /* 0xffffe000331a7812 */ /* 0x000fe400078ec0ff */
[----:B------:R-:W-:Y:S01]  /*7530*/  @P6 LEA R0, R77, UR43, 0x3 ;  /* 0x0000002b4d006c11 */ /* 0x000fe2000f8e18ff */
[----:B------:R-:W-:Y:S01]  /*7540*/  IMAD.U32 R77, RZ, RZ, UR47 ;  /* 0x0000002fff4d7e24 */ /* 0x000fe2000f8e00ff */
[----:B------:R-:W-:Y:S02]  /*7550*/  LOP3.LUT R33, R44, 0xffffe000, RZ, 0xc0, !PT ;  /* 0xffffe0002c217812 */ /* 0x000fe400078ec0ff */
[----:B------:R-:W-:Y:S01]  /*7560*/  LOP3.LUT R32, R45, 0xffffe000, RZ, 0xc0, !PT ;  /* 0xffffe0002d207812 */ /* 0x000fe200078ec0ff */
[----:B----4-:R-:W1:Y:S01]  /*7570*/  LDTM.x16 R4, tmem[UR4+0x10] ;  /* 0x00001004000479ee */ /* 0x010e620008240000 */
[----:B------:R-:W-:Y:S01]  /*7580*/  ISETP.NE.AND P0, PT, R71, RZ, PT ;  /* 0x000000ff4700720c */ /* 0x000fe20003f05270 */
[----:B------:R-:W-:Y:S05]  /*7590*/  @P6 VIADD R0, R0, 0x70 ;  /* 0x0000007000006836 */ /* 0x000fea0000000000 */
[----:B------:R-:W-:Y:S01]  /*75a0*/  @P6 PRMT R77, R77, 0x654, R0 ;  /* 0x000006544d4d6816 */ /* 0x000fe20000000000 */
[C---:B-1----:R-:W-:Y:S01]  /*75b0*/  FMUL R0, R24.reuse, R4 ;  /* 0x0000000418007220 */ /* 0x042fe20000400000 */
[C---:B------:R-:W-:Y:S01]  /*75c0*/  FMUL R2, R24.reuse, R5 ;  /* 0x0000000518027220 */ /* 0x040fe20000400000 */
[C---:B------:R-:W-:Y:S01]  /*75d0*/  FMUL R3, R24.reuse, R6 ;  /* 0x0000000618037220 */ /* 0x040fe20000400000 */
[----:B------:R-:W-:Y:S01]  /*75e0*/  FMUL R7, R24, R7 ;  /* 0x0000000718077220 */ /* 0x000fe20000400000 */
[C---:B------:R-:W-:Y:S01]  /*75f0*/  FFMA R28, R27.reuse, R20, R0 ;  /* 0x000000141b1c7223 */ /* 0x040fe20000000000 */
[----:B------:R-:W-:Y:S01]  /*7600*/  LOP3.LUT R20, R50, 0xffffe000, RZ, 0xc0, !PT ;  /* 0xffffe00032147812 */ /* 0x000fe200078ec0ff */
[C---:B------:R-:W-:Y:S01]  /*7610*/  FFMA R29, R27.reuse, R21, R2 ;  /* 0x000000151b1d7223 */ /* 0x040fe20000000002 */
[----:B------:R-:W-:Y:S01]  /*7620*/  LOP3.LUT R21, R40, 0xffffe000, RZ, 0xc0, !PT ;  /* 0xffffe00028157812 */ /* 0x000fe200078ec0ff */
[----:B------:R-:W-:Y:S01]  /*7630*/  FMUL R4, R24, R8 ;  /* 0x0000000818047220 */ /* 0x000fe20000400000 */
[----:B------:R-:W-:Y:S01]  /*7640*/  F2FP.TF32.F32.PACK_B R28, R28 ;  /* 0x0000001cff1c723e */ /* 0x000fe200024050ff */
[C---:B------:R-:W-:Y:S01]  /*7650*/  FFMA R30, R27.reuse, R20, R3 ;  /* 0x000000141b1e7223 */ /* 0x040fe20000000003 */
        /* <DEDUP_REMOVED lines=8> */
[----:B------:R-:W-:Y:S01]  /*76e0*/  F2FP.TF32.F32.PACK_B R31, R31 ;  /* 0x0000001fff1f723e */ /* 0x000fe200024050ff */
[C---:B------:R-:W-:Y:S01]  /*76f0*/  FFMA R4, R27.reuse, R33, R4 ;  /* 0x000000211b047223 */ /* 0x040fe20000000004 */
[C---:B------:R-:W-:Y:S01]  /*7700*/  FFMA R5, R27.reuse, R32, R5 ;  /* 0x000000201b057223 */ /* 0x040fe20000000005 */
[C---:B------:R-:W-:Y:S01]  /*7710*/  FFMA R6, R27.reuse, R20, R6 ;  /* 0x000000141b067223 */ /* 0x040fe20000000006 */
[----:B------:R-:W-:Y:S01]  /*7720*/  FFMA R7, R27, R26, R11 ;  /* 0x0000001a1b077223 */ /* 0x000fe2000000000b */
[----:B------:R1:W-:Y:S01]  /*7730*/  STS.128 [R69+0x2000], R28 ;  /* 0x0020001c45007388 */ /* 0x0003e20000000c00 */
[----:B------:R-:W-:Y:S01]  /*7740*/  LOP3.LUT R32, R41, 0xffffe000, RZ, 0xc0, !PT ;  /* 0xffffe00029207812 */ /* 0x000fe200078ec0ff */
[----:B------:R-:W-:Y:S01]  /*7750*/  FMUL R8, R24, R12 ;  /* 0x0000000c18087220 */ /* 0x000fe20000400000 */
[----:B------:R-:W-:Y:S01]  /*7760*/  LOP3.LUT R33, R42, 0xffffe000, RZ, 0xc0, !PT ;  /* 0xffffe0002a217812 */ /* 0x000fe200078ec0ff */
[C---:B------:R-:W-:Y:S01]  /*7770*/  FMUL R9, R24.reuse, R13 ;  /* 0x0000000d18097220 */ /* 0x040fe20000400000 */
[----:B------:R-:W-:Y:S01]  /*7780*/  LOP3.LUT R20, R43, 0xffffe000, RZ, 0xc0, !PT ;  /* 0xffffe0002b147812 */ /* 0x000fe200078ec0ff */
[C---:B------:R-:W-:Y:S01]  /*7790*/  FMUL R10, R24.reuse, R14 ;  /* 0x0000000e180a7220 */ /* 0x040fe20000400000 */
        /* <DEDUP_REMOVED lines=30> */
[----:B------:R-:W-:Y:S02]  /*7980*/  F2FP.TF32.F32.PACK_B R15, R15 ;  /* 0x0000000fff0f723e */ /* 0x000fe400024050ff */
[----:B------:R-:W-:Y:S02]  /*7990*/  LEA R0, R34, UR43, 0x3 ;  /* 0x0000002b22007c11 */ /* 0x000fe4000f8e18ff */
[----:B------:R-:W-:Y:S01]  /*79a0*/  @P6 SHF.L.U32 R3, R66, 0x1f, RZ ;  /* 0x0000001f42036819 */ /* 0x000fe200000006ff */
        /* <DEDUP_REMOVED lines=10> */
[----:B------:R-:W-:Y:S02]  /*7a50*/  UIADD3 UR13, UPT, UPT, UR49, 0x10, URZ ;  /* 0x00000010310d7890 */ /* 0x000fe4000fffe0ff */
[----:B------:R-:W-:Y:S01]  /*7a60*/  UIADD3 UR12, UPT, UPT, UR43, 0x2200, URZ ;  /* 0x000022002b0c7890 */ /* 0x000fe2000fffe0ff */
[----:B------:R-:W-:Y:S01]  /*7a70*/  UMOV UR14, UR50 ;  /* 0x00000032000e7c82 */ /* 0x000fe20008000000 */
[----:B------:R-:W-:Y:S01]  /*7a80*/  UMOV UR15, UR36 ;  /* 0x00000024000f7c82 */ /* 0x000fe20008000000 */
[----:B------:R-:W-:Y:S02]  /*7a90*/  UIADD3 UR9, UPT, UPT, UR49, 0x50, URZ ;  /* 0x0000005031097890 */ /* 0x000fe4000fffe0ff */
[----:B------:R-:W-:Y:S01]  /*7aa0*/  UIADD3 UR8, UPT, UPT, UR43, 0x3200, URZ ;  /* 0x000032002b087890 */ /* 0x000fe2000fffe0ff */
[----:B------:R-:W-:Y:S01]  /*7ab0*/  UMOV UR10, UR50 ;  /* 0x00000032000a7c82 */ /* 0x000fe20008000000 */
[----:B------:R-:W-:Y:S01]  /*7ac0*/  UMOV UR11, UR36 ;  /* 0x00000024000b7c82 */ /* 0x000fe20008000000 */
[----:B---3--:R-:W-:Y:S04]  /*7ad0*/  UIADD3 UR4, UP0, UPT, UR6, 0x680, URZ ;  /* 0x0000068006047890 */ /* 0x008fe8000ff1e0ff */
[----:B------:R-:W-:Y:S09]  /*7ae0*/  UIADD3.X UR5, UPT, UPT, URZ, UR7, URZ, UP0, !UPT ;  /* 0x00000007ff057290 */ /* 0x000ff200087fe4ff */
[----:B------:R3:W-:Y:S01]  /*7af0*/  UTMASTG.3D [UR12], [UR4] ;  /* 0x0000000c040073b5 */ /* 0x0007e20008010000 */
[----:B------:R3:W-:Y:S01]  /*7b00*/  UTMASTG.3D [UR8], [UR4] ;  /* 0x00000008040073b5 */ /* 0x0007e20008010000 */
[----:B------:R0:W-:Y:S01]  /*7b10*/  UTMACMDFLUSH ;  /* 0x00000000000079b7 */ /* 0x0001e20000000000 */
[----:B---3--:R-:W-:Y:S04]  /*7b20*/  DEPBAR.LE SB0, 0x1 ;  /* 0x000080400000791a */ /* 0x008fe80000000000 */
.L_x_127:
[----:B------:R-:W-:Y:S05]  /*7b30*/  BSYNC.RECONVERGENT B0 ;  /* 0x0000000000007941 */ /* 0x000fea0003800200 */
.L_x_126:
[----:B------:R-:W-:Y:S01]  /*7b40*/  BAR.SYNC.DEFER_BLOCKING 0x1, 0x80 ;  /* 0x0042000000007b1d */ /* 0x000fe20000010000 */
[----:B------:R-:W-:Y:S04]  /*7b50*/  UIADD3 UR4, UPT, UPT, UR46, 0x1, URZ ;  /* 0x000000012e047890 */ /* 0x000fe8000fffe0ff */
[----:B------:R-:W-:Y:S04]  /*7b60*/  UISETP.NE.AND UP0, UPT, UR4, 0x4, UPT ;  /* 0x000000040400788c */ /* 0x000fe8000bf05270 */
[----:B------:R-:W-:Y:S01]  /*7b70*/  USEL UR44, UR4, URZ, UP0 ;  /* 0x000000ff042c7287 */ /* 0x000fe20008000000 */
[----:B------:R3:W-:Y:S01]  /*7b80*/  @P6 SYNCS.ARRIVE.TRANS64.RED.A1T0 RZ, [R77+URZ], RZ ;  /* 0x000000ff4dff69a7 */ /* 0x0007e200081004ff */
[----:B------:R-:W-:Y:S01]  /*7b90*/  BSSY B1, `(.L_x_128) ;  /* 0x0000017000017945 */ /* 0x000fe20003800000 */
[----:B------:R-:W4:Y:S02]  /*7ba0*/  @P6 SYNCS.PHASECHK.TRANS64.TRYWAIT P0, [R0+URZ+0x50], R3 ;  /* 0x00005003000065a7 */ /* 0x000f2400080011ff */
[----:B----4-:R-:W-:Y:S01]  /*7bb0*/  @P6 SEL R35, RZ, 0x1, !P0 ;  /* 0x00000001ff236807 */ /* 0x010fe20004000000 */
[----:B---3--:R-:W-:Y:S06]  /*7bc0*/  @!P6 BRA `(.L_x_129) ;  /* 0x00000000004ce947 */ /* 0x008fec0003800000 */
        /* <DEDUP_REMOVED lines=9> */
[----:B------:R-:W-:Y:S04]  /*7c60*/  SHF.L.U32 R7, R66, 0x1f, RZ ;  /* 0x0000001f42077819 */ /* 0x000fe800000006ff */
[----:B------:R-:W1:Y:S02]  /*7c70*/  SYNCS.PHASECHK.TRANS64.TRYWAIT P0, [R0+URZ+0x50], R7 ;  /* 0x00005007000075a7 */ /* 0x000e6400080011ff */
[----:B-1----:R-:W-:Y:S05]  /*7c80*/  @!P0 BRA `(.L_x_132) ;  /* 0x0000002000848947 */ /* 0x002fea0003800000 */
.L_x_131:
[----:B------:R-:W-:Y:S05]  /*7c90*/  BSYNC B0 ;  /* 0x0000000000007941 */ /* 0x000fea0003800000 */
.L_x_130:
[----:B------:R-:W-:Y:S02]  /*7ca0*/  ISETP.NE.AND P0, PT, R76, RZ, PT ;  /* 0x000000ff4c00720c */ /* 0x000fe40003f05270 */
[----:B------:R-:W-:Y:S11]  /*7cb0*/  IADD3 R34, PT, PT, R34, 0x1, RZ ;  /* 0x0000000122227810 */ /* 0x000ff60007ffe0ff */
[----:B------:R3:W4:Y:S04]  /*7cc0*/  @P0 LDS.128 R48, [R5] ;  /* 0x0000000005300984 */ /* 0x0007280000000c00 */
[----:B------:R3:W1:Y:S04]  /*7cd0*/  @P0 LDS.128 R44, [R4+0x10] ;  /* 0x00001000042c0984 */ /* 0x0006680000000c00 */
[----:B------:R3:W1:Y:S04]  /*7ce0*/  @P0 LDS.128 R40, [R3+0x20] ;  /* 0x0000200003280984 */ /* 0x0006680000000c00 */
[----:B------:R3:W1:Y:S02]  /*7cf0*/  @P0 LDS.128 R36, [R2+0x30] ;  /* 0x0000300002240984 */ /* 0x0006640000000c00 */
.L_x_129:
[----:B------:R-:W-:Y:S05]  /*7d00*/  BSYNC B1 ;  /* 0x0000000000017941 */ /* 0x000fea0003800000 */
.L_x_128:
[----:B-1----:R-:W-:Y:S05]  /*7d10*/  VIADD R0, R25, 0x20 ;  /* 0x0000002019007836 */ /* 0x002fea0000000000 */
[----:B------:R-:W-:Y:S04]  /*7d20*/  SHF.R.U32.HI R0, RZ, 0x15, R0 ;  /* 0x00000015ff007819 */ /* 0x000fe80000011600 */
[----:B------:R-:W-:Y:S11]  /*7d30*/  LOP3.LUT P0, RZ, R0, 0x3, R57, 0x48, !PT ;  /* 0x0000000300ff7812 */ /* 0x000ff60007804839 */
[----:B------:R-:W-:Y:S02]  /*7d40*/  @!UPT UIADD3 URZ, UPT, UPT, URZ, URZ, URZ ;  /* 0x000000fffffff290 */ /* 0x000fe4000fffe0ff */
[----:B------:R-:W-:Y:S05]  /*7d50*/  @!P0 BRA `(.L_x_133) ;  /* 0x0000000000408947 */ /* 0x000fea0003800000 */
[----:B------:R-:W1:Y:S01]  /*7d60*/  LDCU.64 UR8, c[0x4][0x70] ;  /* 0x01000e00ff0877ac */ /* 0x000e620008000a00 */
[----:B---3--:R-:W-:Y:S01]  /*7d70*/  MOV R3, 0x0 ;  /* 0x0000000000037802 */ /* 0x008fe20000000f00 */
[----:B------:R-:W-:Y:S02]  /*7d80*/  HFMA2 R12, -RZ, RZ, 0, 5.9604644775390625e-08 ;  /* 0x00000001ff0c7431 */ /* 0x000fe400000001ff */
[----:B------:R-:W-:Y:S02]  /*7d90*/  IMAD.MOV.U32 R8, RZ, RZ, 0x192 ;  /* 0x00000192ff087424 */ /* 0x000fe400078e00ff */
[----:B------:R-:W-:Y:S01]  /*7da0*/  IMAD.MOV.U32 R13, RZ, RZ, RZ ;  /* 0x000000ffff0d7224 */ /* 0x000fe200078e00ff */
[----:B------:R-:W3:Y:S01]  /*7db0*/  LDCU.64 UR6, c[0x4][0x78] ;  /* 0x01000f00ff0677ac */ /* 0x000ee20008000a00 */
[----:B------:R-:W2:Y:S01]  /*7dc0*/  LDC.64 R2, c[0x4][R3] ;  /* 0x0100000003027b82 */ /* 0x000ea20000000a00 */
        /* <DEDUP_REMOVED lines=9> */
.L_x_133:
[----:B------:R-:W-:Y:S01]  /*7e60*/  ISETP.NE.AND P6, PT, R74, RZ, PT ;  /* 0x000000ff4a00720c */ /* 0x000fe20003fc5270 */
[----:B------:R-:W-:Y:S05]  /*7e70*/  WARPSYNC.ALL ;  /* 0x0000000000007948 */ /* 0x000fea0003800000 */
[----:B------:R-:W-:Y:S01]  /*7e80*/  R2UR UR4, R25 ;  /* 0x00000000190472ca */ /* 0x000fe200000e0000 */
[----:B------:R-:W-:Y:S01]  /*7e90*/  IMAD.U32 R77, RZ, RZ, UR44 ;  /* 0x0000002cff4d7e24 */ /* 0x000fe2000f8e00ff */
[----:B----4-:R-:W-:Y:S01]  /*7ea0*/  LOP3.LUT R20, R48, 0xffffe000, RZ, 0xc0, !PT ;  /* 0xffffe00030147812 */ /* 0x010fe200078ec0ff */
[----:B------:R-:W-:Y:S01]  /*7eb0*/  BSSY.RECONVERGENT B0, `(.L_x_134) ;  /* 0x0000063000007945 */ /* 0x000fe20003800200 */
[----:B------:R-:W-:Y:S02]  /*7ec0*/  LOP3.LUT R21, R49, 0xffffe000, RZ, 0xc0, !PT ;  /* 0xffffe00031157812 */ /* 0x000fe400078ec0ff */
[----:B------:R-:W-:Y:S02]  /*7ed0*/  LOP3.LUT R26, R51, 0xffffe000, RZ, 0xc0, !PT ;  /* 0xffffe000331a7812 */ /* 0x000fe400078ec0ff */
[----:B------:R-:W-:Y:S01]  /*7ee0*/  @P6 LEA R0, R77, UR43, 0x3 ;  /* 0x0000002b4d006c11 */ /* 0x000fe2000f8e18ff */
[----:B------:R-:W-:Y:S01]  /*7ef0*/  IMAD.U32 R77, RZ, RZ, UR47 ;  /* 0x0000002fff4d7e24 */ /* 0x000fe2000f8e00ff */
[----:B------:R-:W-:Y:S02]  /*7f00*/  LOP3.LUT R33, R44, 0xffffe000, RZ, 0xc0, !PT ;  /* 0xffffe0002c217812 */ /* 0x000fe400078ec0ff */
[----:B------:R-:W-:Y:S01]  /*7f10*/  LOP3.LUT R32, R45, 0xffffe000, RZ, 0xc0, !PT ;  /* 0xffffe0002d207812 */ /* 0x000fe200078ec0ff */
[----:B---3--:R-:W1:Y:S01]  /*7f20*/  LDTM.x16 R4, tmem[UR4+0x20] ;  /* 0x00002004000479ee */ /* 0x008e620008240000 */
        /* <DEDUP_REMOVED lines=91> */
.L_x_135:
[----:B------:R-:W-:Y:S05]  /*84e0*/  BSYNC.RECONVERGENT B0 ;  /* 0x0000000000007941 */ /* 0x000fea0003800200 */
.L_x_134:
        /* <DEDUP_REMOVED lines=21> */
.L_x_139:
[----:B------:R-:W-:Y:S05]  /*8640*/  BSYNC B0 ;  /* 0x0000000000007941 */ /* 0x000fea0003800000 */
.L_x_138:
[----:B------:R-:W-:Y:S11]  /*8650*/  ISETP.NE.AND P0, PT, R76, RZ, PT ;  /* 0x000000ff4c00720c */ /* 0x000ff60003f05270 */
[----:B------:R-:W-:Y:S02]  /*8660*/  @!UPT UIADD3 URZ, UPT, UPT, URZ, URZ, URZ ;  /* 0x000000fffffff290 */ /* 0x000fe4000fffe0ff */
[----:B------:R3:W4:Y:S04]  /*8670*/  @P0 LDS.128 R48, [R4] ;  /* 0x0000000004300984 */ /* 0x0007280000000c00 */
[----:B------:R3:W1:Y:S04]  /*8680*/  @P0 LDS.128 R44, [R3+0x10] ;  /* 0x00001000032c0984 */ /* 0x0006680000000c00 */
[----:B------:R3:W1:Y:S04]  /*8690*/  @P0 LDS.128 R40, [R2+0x20] ;  /* 0x0000200002280984 */ /* 0x0006680000000c00 */
[----:B------:R3:W1:Y:S02]  /*86a0*/  @P0 LDS.128 R36, [R34+0x30] ;  /* 0x0000300022240984 */ /* 0x0006640000000c00 */
.L_x_137:
[----:B------:R-:W-:Y:S05]  /*86b0*/  BSYNC B1 ;  /* 0x0000000000017941 */ /* 0x000fea0003800000 */
.L_x_136:
        /* <DEDUP_REMOVED lines=21> */
.L_x_141:
[----:B------:R-:W-:Y:S01]  /*8810*/  ISETP.NE.AND P0, PT, R71, RZ, PT ;  /* 0x000000ff4700720c */ /* 0x000fe20003f05270 */
[----:B------:R-:W-:Y:S05]  /*8820*/  WARPSYNC.ALL ;  /* 0x0000000000007948 */ /* 0x000fea0003800000 */
[----:B------:R-:W-:Y:S01]  /*8830*/  R2UR UR4, R25 ;  /* 0x00000000190472ca */ /* 0x000fe200000e0000 */
[----:B------:R-:W-:Y:S01]  /*8840*/  VIADD R75, R75, 0xe0 ;  /* 0x000000e04b4b7836 */ /* 0x000fe20000000000 */
[----:B----4-:R-:W-:Y:S01]  /*8850*/  LOP3.LUT R0, R48, 0xffffe000, RZ, 0xc0, !PT ;  /* 0xffffe00030007812 */ /* 0x010fe200078ec0ff */
[----:B------:R-:W-:Y:S01]  /*8860*/  BSSY.RECONVERGENT B0, `(.L_x_142) ;  /* 0x000005f000007945 */ /* 0x000fe20003800200 */
[----:B---3--:R-:W-:Y:S02]  /*8870*/  LOP3.LUT R2, R49, 0xffffe000, RZ, 0xc0, !PT ;  /* 0xffffe00031027812 */ /* 0x008fe400078ec0ff */
[----:B------:R-:W-:Y:S02]  /*8880*/  LOP3.LUT R3, R50, 0xffffe000, RZ, 0xc0, !PT ;  /* 0xffffe00032037812 */ /* 0x000fe400078ec0ff */
[----:B------:R-:W-:Y:S02]  /*8890*/  LOP3.LUT R20, R51, 0xffffe000, RZ, 0xc0, !PT ;  /* 0xffffe00033147812 */ /* 0x000fe400078ec0ff */
[----:B------:R-:W-:Y:S02]  /*88a0*/  LOP3.LUT R21, R44, 0xffffe000, RZ, 0xc0, !PT ;  /* 0xffffe0002c157812 */ /* 0x000fe400078ec0ff */
[----:B------:R-:W-:Y:S01]  /*88b0*/  LOP3.LUT R26, R45, 0xffffe000, RZ, 0xc0, !PT ;  /* 0xffffe0002d1a7812 */ /* 0x000fe200078ec0ff */
[----:B------:R-:W1:Y:S01]  /*88c0*/  LDTM.x16 R4, tmem[UR4+0x30] ;  /* 0x00003004000479ee */ /* 0x000e620008240000 */
[----:B------:R-:W-:Y:S01]  /*88d0*/  LOP3.LUT R29, R46, 0xffffe000, RZ, 0xc0, !PT ;  /* 0xffffe0002e1d7812 */ /* 0x000fe200078ec0ff */
[----:B------:R-:W-:Y:S01]  /*88e0*/  NOP ;  /* 0x0000000000007918 */ /* 0x000fe20000000000 */
[----:B------:R-:W-:Y:S02]  /*88f0*/  LOP3.LUT R28, R47, 0xffffe000, RZ, 0xc0, !PT ;  /* 0xffffe0002f1c7812 */ /* 0x000fe400078ec0ff */
[----:B------:R-:W-:Y:S02]  /*8900*/  LOP3.LUT R75, R75, 0xfefffff8, RZ, 0xc0, !PT ;  /* 0xfefffff84b4b7812 */ /* 0x000fe400078ec0ff */
[----:B------:R-:W-:Y:S02]  /*8910*/  LOP3.LUT R31, R40, 0xffffe000, RZ, 0xc0, !PT ;  /* 0xffffe000281f7812 */ /* 0x000fe400078ec0ff */
[----:B------:R-:W-:Y:S01]  /*8920*/  LOP3.LUT R30, R41, 0xffffe000, RZ, 0xc0, !PT ;  /* 0xffffe000291e7812 */ /* 0x000fe200078ec0ff */
[----:B-1----:R1:W-:Y:S01]  /*8930*/  SYNCS.ARRIVE.TRANS64.RED.A1T0 RZ, [R75+URZ], RZ ;  /* 0x000000ff4bff79a7 */ /* 0x0023e200081004ff */
[----:B------:R-:W-:Y:S02]  /*8940*/  LOP3.LUT R33, R42, 0xffffe000, RZ, 0xc0, !PT ;  /* 0xffffe0002a217812 */ /* 0x000fe400078ec0ff */
[----:B------:R-:W-:Y:S02]  /*8950*/  LOP3.LUT R32, R43, 0xffffe000, RZ, 0xc0, !PT ;  /* 0xffffe0002b207812 */ /* 0x000fe400078ec0ff */
[----:B------:R-:W-:Y:S02]  /*8960*/  LOP3.LUT R35, R36, 0xffffe000, RZ, 0xc0, !PT ;  /* 0xffffe00024237812 */ /* 0x000fe400078ec0ff */
[----:B------:R-:W-:Y:S02]  /*8970*/  LOP3.LUT R34, R37, 0xffffe000, RZ, 0xc0, !PT ;  /* 0xffffe00025227812 */ /* 0x000fe400078ec0ff */
[----:B------:R-:W-:Y:S02]  /*8980*/  LOP3.LUT R37, R38, 0xffffe000, RZ, 0xc0, !PT ;  /* 0xffffe00026257812 */ /* 0x000fe400078ec0ff */
[----:B------:R-:W-:Y:S01]  /*8990*/  LOP3.LUT R36, R39, 0xffffe000, RZ, 0xc0, !PT ;  /* 0xffffe00027247812 */ /* 0x000fe200078ec0ff */
[C---:B------:R-:W-:Y:S01]  /*89a0*/  FMUL R4, R24.reuse, R4 ;  /* 0x0000000418047220 */ /* 0x040fe20000400000 */
[C---:B------:R-:W-:Y:S01]  /*89b0*/  FMUL R5, R24.reuse, R5 ;  /* 0x0000000518057220 */ /* 0x040fe20000400000 */
[C---:B------:R-:W-:Y:S01]  /*89c0*/  FMUL R6, R24.reuse, R6 ;  /* 0x0000000618067220 */ /* 0x040fe20000400000 */
[C---:B------:R-:W-:Y:S01]  /*89d0*/  FMUL R7, R24.reuse, R7 ;  /* 0x0000000718077220 */ /* 0x040fe20000400000 */
[C---:B------:R-:W-:Y:S01]  /*89e0*/  FFMA R4, R27.reuse, R0, R4 ;  /* 0x000000001b047223 */ /* 0x040fe20000000004 */
[C---:B------:R-:W-:Y:S01]  /*89f0*/  FFMA R5, R27.reuse, R2, R5 ;  /* 0x000000021b057223 */ /* 0x040fe20000000005 */
[C---:B------:R-:W-:Y:S01]  /*8a00*/  FFMA R6, R27.reuse, R3, R6 ;  /* 0x000000031b067223 */ /* 0x040fe20000000006 */
[C---:B------:R-:W-:Y:S01]  /*8a10*/  FFMA R7, R27.reuse, R20, R7 ;  /* 0x000000141b077223 */ /* 0x040fe20000000007 */
[C---:B------:R-:W-:Y:S01]  /*8a20*/  FMUL R8, R24.reuse, R8 ;  /* 0x0000000818087220 */ /* 0x040fe20000400000 */
[C---:B------:R-:W-:Y:S01]  /*8a30*/  FMUL R9, R24.reuse, R9 ;  /* 0x0000000918097220 */ /* 0x040fe20000400000 */
[C---:B------:R-:W-:Y:S01]  /*8a40*/  FMUL R10, R24.reuse, R10 ;  /* 0x0000000a180a7220 */ /* 0x040fe20000400000 */
[C---:B------:R-:W-:Y:S01]  /*8a50*/  FMUL R11, R24.reuse, R11 ;  /* 0x0000000b180b7220 */ /* 0x040fe20000400000 */
[----:B------:R-:W-:Y:S01]  /*8a60*/  F2FP.TF32.F32.PACK_B R4, R4 ;  /* 0x00000004ff04723e */ /* 0x000fe200024050ff */
[C---:B------:R-:W-:Y:S01]  /*8a70*/  FFMA R8, R27.reuse, R21, R8 ;  /* 0x000000151b087223 */ /* 0x040fe20000000008 */
[----:B------:R-:W-:Y:S01]  /*8a80*/  F2FP.TF32.F32.PACK_B R5, R5 ;  /* 0x00000005ff05723e */ /* 0x000fe200024050ff */
[C---:B------:R-:W-:Y:S01]  /*8a90*/  FFMA R9, R27.reuse, R26, R9 ;  /* 0x0000001a1b097223 */ /* 0x040fe20000000009 */
[----:B------:R-:W-:Y:S01]  /*8aa0*/  F2FP.TF32.F32.PACK_B R6, R6 ;  /* 0x00000006ff06723e */ /* 0x000fe200024050ff */
[C---:B------:R-:W-:Y:S01]  /*8ab0*/  FFMA R10, R27.reuse, R29, R10 ;  /* 0x0000001d1b0a7223 */ /* 0x040fe2000000000a */
[----:B------:R-:W-:Y:S01]  /*8ac0*/  F2FP.TF32.F32.PACK_B R7, R7 ;  /* 0x00000007ff07723e */ /* 0x000fe200024050ff */
[C---:B------:R-:W-:Y:S01]  /*8ad0*/  FFMA R11, R27.reuse, R28, R11 ;  /* 0x0000001c1b0b7223 */ /* 0x040fe2000000000b */
[C---:B------:R-:W-:Y:S01]  /*8ae0*/  FMUL R12, R24.reuse, R12 ;  /* 0x0000000c180c7220 */ /* 0x040fe20000400000 */
[----:B------:R-:W-:Y:S01]  /*8af0*/  F2FP.TF32.F32.PACK_B R8, R8 ;  /* 0x00000008ff08723e */ /* 0x000fe200024050ff */
[C---:B------:R-:W-:Y:S01]  /*8b00*/  FMUL R13, R24.reuse, R13 ;  /* 0x0000000d180d7220 */ /* 0x040fe20000400000 */
[----:B------:R1:W-:Y:S01]  /*8b10*/  STS.128 [R69+0x6000], R4 ;  /* 0x0060000445007388 */ /* 0x0003e20000000c00 */
        /* <DEDUP_REMOVED lines=8> */
[C---:B------:R-:W-:Y:S01]  /*8ba0*/  FFMA R15, R27.reuse, R32, R15 ;  /* 0x000000201b0f7223 */ /* 0x040fe2000000000f */
[C---:B------:R-:W-:Y:S01]  /*8bb0*/  FMUL R16, R24.reuse, R16 ;  /* 0x0000001018107220 */ /* 0x040fe20000400000 */
[----:B------:R-:W-:Y:S01]  /*8bc0*/  F2FP.TF32.F32.PACK_B R12, R12 ;  /* 0x0000000cff0c723e */ /* 0x000fe200024050ff */
[----:B------:R1:W-:Y:S01]  /*8bd0*/  STS.128 [R68+0x6010], R8 ;  /* 0x0060100844007388 */ /* 0x0003e20000000c00 */
[C---:B------:R-:W-:Y:S01]  /*8be0*/  FMUL R17, R24.reuse, R17 ;  /* 0x0000001118117220 */ /* 0x040fe20000400000 */
        /* <DEDUP_REMOVED lines=8> */
[----:B------:R-:W-:Y:S01]  /*8c70*/  FFMA R19, R27, R36, R19 ;  /* 0x000000241b137223 */ /* 0x000fe20000000013 */
[----:B------:R-:W-:Y:S02]  /*8c80*/  F2FP.TF32.F32.PACK_B R16, R16 ;  /* 0x00000010ff10723e */ /* 0x000fe400024050ff */
[----:B------:R1:W-:Y:S01]  /*8c90*/  STS.128 [R67+0x6020], R12 ;  /* 0x0060200c43007388 */ /* 0x0003e20000000c00 */
[----:B------:R-:W-:Y:S02]  /*8ca0*/  F2FP.TF32.F32.PACK_B R17, R17 ;  /* 0x00000011ff11723e */ /* 0x000fe400024050ff */
        /* <DEDUP_REMOVED lines=26> */
.L_x_143:
[----:B------:R-:W-:Y:S05]  /*8e50*/  BSYNC.RECONVERGENT B0 ;  /* 0x0000000000007941 */ /* 0x000fea0003800200 */
.L_x_142:
[----:B------:R-:W-:Y:S01]  /*8e60*/  BAR.SYNC.DEFER_BLOCKING 0x1, 0x80 ;  /* 0x0042000000007b1d */ /* 0x000fe20000010000 */
[----:B------:R-:W-:Y:S01]  /*8e70*/  UISETP.NE.AND UP0, UPT, UR52, -0x4, UPT ;  /* 0xfffffffc3400788c */ /* 0x000fe2000bf05270 */
[----:B------:R-:W-:Y:S08]  /*8e80*/  IADD3 R0, PT, PT, R22, 0x1, RZ ;  /* 0x0000000116007810 */ /* 0x000ff00007ffe0ff */
[----:B------:R-:W-:Y:S05]  /*8e90*/  BRA.U !UP0, `(.L_x_144) ;  /* 0x0000000108287547 */ /* 0x000fea000b800000 */
[----:B------:R-:W-:Y:S01]  /*8ea0*/  ISETP.NE.AND P0, PT, R74, RZ, PT ;  /* 0x000000ff4a00720c */ /* 0x000fe20003f05270 */
[----:B------:R-:W-:Y:S01]  /*8eb0*/  IMAD.U32 R3, RZ, RZ, UR46 ;  /* 0x0000002eff037e24 */ /* 0x000fe2000f8e00ff */
[----:B------:R-:W-:Y:S01]  /*8ec0*/  UIADD3 UR4, UPT, UPT, UR46, 0x1, URZ ;  /* 0x000000012e047890 */ /* 0x000fe2000fffe0ff */
[----:B------:R-:W-:Y:S03]  /*8ed0*/  IMAD.U32 R2, RZ, RZ, UR47 ;  /* 0x0000002fff027e24 */ /* 0x000fe6000f8e00ff */
[----:B------:R-:W-:Y:S04]  /*8ee0*/  UISETP.NE.AND UP0, UPT, UR4, 0x4, UPT ;  /* 0x000000040400788c */ /* 0x000fe8000bf05270 */
[----:B------:R-:W-:Y:S03]  /*8ef0*/  USEL UR46, UR4, URZ, UP0 ;  /* 0x000000ff042e7287 */ /* 0x000fe60008000000 */
[----:B------:R-:W-:Y:S05]  /*8f00*/  @P0 LEA R3, R3, UR43, 0x3 ;  /* 0x0000002b03030c11 */ /* 0x000fea000f8e18ff */
[----:B------:R-:W-:Y:S05]  /*8f10*/  @P0 VIADD R3, R3, 0x70 ;  /* 0x0000007003030836 */ /* 0x000fea0000000000 */
[----:B------:R-:W-:Y:S04]  /*8f20*/  @P0 PRMT R2, R2, 0x654, R3 ;  /* 0x0000065402020816 */ /* 0x000fe80000000003 */
[----:B------:R3:W-:Y:S03]  /*8f30*/  @P0 SYNCS.ARRIVE.TRANS64.RED.A1T0 RZ, [R2+URZ], RZ ;  /* 0x000000ff02ff09a7 */ /* 0x0007e600081004ff */
.L_x_144:
[----:B------:R-:W-:Y:S01]  /*8f40*/  R2UR UR4, R58 ;  /* 0x000000003a0472ca */ /* 0x000fe200000e0000 */
[----:B------:R-:W-:Y:S01]  /*8f50*/  UISETP.NE.AND UP0, UPT, UR62, URZ, UPT ;  /* 0x000000ff3e00728c */ /* 0x000fe2000bf05270 */
[----:B------:R-:W-:Y:S01]  /*8f60*/  ISETP.NE.AND P0, PT, R62, 0x2, PT ;  /* 0x000000023e00780c */ /* 0x000fe20003f05270 */
[----:B------:R-:W-:Y:S01]  /*8f70*/  UIADD3 UR24, UPT, UPT, UR37, UR63, URZ ;  /* 0x0000003f25187290 */ /* 0x000fe2000fffe0ff */
[----:B------:R-:W-:Y:S01]  /*8f80*/  ISETP.NE.AND P1, PT, R0, 0x4, PT ;  /* 0x000000040000780c */ /* 0x000fe20003f25270 */
[----:B------:R-:W-:Y:S01]  /*8f90*/  UIADD3 UR52, UPT, UPT, UR52, 0x4, URZ ;  /* 0x0000000434347890 */ /* 0x000fe2000fffe0ff */
[----:B------:R-:W-:Y:S01]  /*8fa0*/  SEL R3, RZ, 0x1, P0 ;  /* 0x00000001ff037807 */ /* 0x000fe20000000000 */
[----:B------:R-:W-:Y:S01]  /*8fb0*/  UMOV UR36, UR61 ;  /* 0x0000003d00247c82 */ /* 0x000fe20008000000 */
[----:B---3--:R-:W-:Y:S02]  /*8fc0*/  SEL R2, RZ, 0x1, P1 ;  /* 0x00000001ff027807 */ /* 0x008fe40000800000 */
[----:B------:R-:W-:Y:S02]  /*8fd0*/  LOP3.LUT R64, R64, R3, RZ, 0x3c, !PT ;  /* 0x0000000340407212 */ /* 0x000fe400078e3cff */
[----:B------:R-:W-:Y:S01]  /*8fe0*/  LOP3.LUT R65, R65, R2, RZ, 0x3c, !PT ;  /* 0x0000000241417212 */ /* 0x000fe200078e3cff */
[----:B------:R-:W-:Y:S01]  /*8ff0*/  UIADD3 UR20, UPT, UPT, UR38, UR4, URZ ;  /* 0x0000000426147290 */ /* 0x000fe2000fffe0ff */
[----:B------:R-:W-:Y:S02]  /*9000*/  SEL R62, R62, RZ, P0 ;  /* 0x000000ff3e3e7207 */ /* 0x000fe40000000000 */
[----:B------:R-:W-:Y:S01]  /*9010*/  SEL R22, R0, RZ, P1 ;  /* 0x000000ff00167207 */ /* 0x000fe20000800000 */
[----:B------:R-:W-:Y:S08]  /*9020*/  BRA.U UP0, `(.L_x_145) ;  /* 0xffffffc900907547 */ /* 0x000ff0000b83ffff */
[----:B------:R-:W-:-:S13]  /*9030*/  R2UR UR4, R59 ;  /* 0x000000003b0472ca */ /* 0x000fda00000e0000 */
[----:B------:R-:W-:-:S09]  /*9040*/  UISETP.NE.AND UP0, UPT, UR4, URZ, UPT ;  /* 0x000000ff0400728c */ /* 0x000fd2000bf05270 */
[----:B------:R-:W-:Y:S05]  /*9050*/  BRA.U !UP0, `(.L_x_146) ;  /* 0x0000000108487547 */ /* 0x000fea000b800000 */
[----:B------:R-:W3:Y:S02]  /*9060*/  LDCU.64 UR4, c[0x0][0x890] ;  /* 0x00011200ff0477ac */ /* 0x000ee40008000a00 */
[----:B---3--:R-:W-:-:S04]  /*9070*/  UISETP.NE.U32.AND UP0, UPT, UR4, URZ, UPT ;  /* 0x000000ff0400728c */ /* 0x008fc8000bf05070 */
[----:B------:R-:W-:-:S09]  /*9080*/  UISETP.NE.AND.EX UP0, UPT, UR5, URZ, UPT, UP0 ;  /* 0x000000ff0500728c */ /* 0x000fd2000bf05300 */
[----:B------:R-:W-:Y:S05]  /*9090*/  BRA.U UP0, `(.L_x_147) ;  /* 0x00000001000c7547 */ /* 0x000fea000b800000 */
[----:B------:R-:W-:-:S13]  /*90a0*/  FSETP.NEU.AND P0, PT, R27, RZ, PT ;  /* 0x000000ff1b00720b */ /* 0x000fda0003f0d000 */
[----:B------:R-:W-:Y:S05]  /*90b0*/  @!P0 EXIT ;  /* 0x000000000000894d */ /* 0x000fea0003800000 */
[----:B------:R-:W-:Y:S05]  /*90c0*/  BRA `(.L_x_146) ;  /* 0x00000000002c7947 */ /* 0x000fea0003800000 */
.L_x_147:
[----:B------:R-:W-:Y:S01]  /*90d0*/  ISETP.NE.AND P0, PT, R61, RZ, PT ;  /* 0x000000ff3d00720c */ /* 0x000fe20003f05270 */
[----:B------:R-:W-:-:S12]  /*90e0*/  BSSY.RECONVERGENT B0, `(.L_x_146) ;  /* 0x0000009000007945 */ /* 0x000fd80003800200 */
[----:B------:R-:W-:Y:S05]  /*90f0*/  @P0 BRA `(.L_x_148) ;  /* 0x0000000000140947 */ /* 0x000fea0003800000 */
[----:B------:R-:W3:Y:S02]  /*9100*/  LDCU.64 UR4, c[0x0][0x888] ;  /* 0x00011100ff0477ac */ /* 0x000ee40008000a00 */
[----:B---3--:R-:W-:-:S04]  /*9110*/  ISETP.NE.U32.AND P0, PT, RZ, UR4, PT ;  /* 0x00000004ff007c0c */ /* 0x008fc8000bf05070 */
[----:B------:R-:W-:-:S13]  /*9120*/  ISETP.NE.AND.EX P0, PT, RZ, UR5, PT, P0 ;  /* 0x00000005ff007c0c */ /* 0x000fda000bf05300 */
[----:B------:R-:W-:Y:S05]  /*9130*/  @!P0 EXIT ;  /* 0x000000000000894d */ /* 0x000fea0003800000 */
[----:B------:R-:W-:Y:S05]  /*9140*/  BRA `(.L_x_149) ;  /* 0x0000000000087947 */ /* 0x000fea0003800000 */
.L_x_148:
[----:B------:R-:W-:-:S13]  /*9150*/  FSETP.NEU.AND P0, PT, R27, RZ, PT ;  /* 0x000000ff1b00720b */ /* 0x000fda0003f0d000 */
[----:B------:R-:W-:Y:S05]  /*9160*/  @!P0 EXIT ;  /* 0x000000000000894d */ /* 0x000fea0003800000 */
.L_x_149:
[----:B------:R-:W-:Y:S05]  /*9170*/  BSYNC.RECONVERGENT B0 ;  /* 0x0000000000007941 */ /* 0x000fea0003800200 */
.L_x_146:
[----:B------:R-:W-:Y:S01]  /*9180*/  ULEA UR4, UR46, UR43, 0x3 ;  /* 0x0000002b2e047291 */ /* 0x000fe2000f8e18ff */
[----:B------:R-:W-:-:S04]  /*9190*/  DEPBAR.LE SB0, 0x0 ;  /* 0x000080000000791a */ /* 0x000fc80000000000 */
[----:B------:R-:W-:-:S04]  /*91a0*/  UIADD3 UR4, UPT, UPT, UR4, 0x70, URZ ;  /* 0x0000007004047890 */ /* 0x000fc8000fffe0ff */
[----:B------:R-:W-:-:S09]  /*91b0*/  UPRMT UR4, UR47, 0x654, UR4 ;  /* 0x000006542f047896 */ /* 0x000fd20008000004 */
[----:B------:R-:W-:Y:S01]  /*91c0*/  SYNCS.ARRIVE.TRANS64.RED.A1T0 RZ, [UR4], RZ ;  /* 0x000000ffffff79a7 */ /* 0x000fe20008100404 */
[----:B------:R-:W-:Y:S05]  /*91d0*/  EXIT ;  /* 0x000000000000794d */ /* 0x000fea0003800000 */
.L_x_24:
[----:B--2---:R2:W3:Y:S02]  /*91e0*/  SYNCS.PHASECHK.TRANS64.TRYWAIT P0, [R3+URZ+0x110], R2 ;  /* 0x00011002030075a7 */ /* 0x0044e400080011ff */
[----:B---3--:R-:W-:Y:S05]  /*91f0*/  @!P0 NANOSLEEP.SYNCS 0x989680 ;  /* 0x009896800000895d */ /* 0x008fea0003900000 */
[----:B------:R-:W3:Y:S02]  /*9200*/  @!P0 SYNCS.PHASECHK.TRANS64 P0, [R3+URZ+0x110], R2 ;  /* 0x00011002030085a7 */ /* 0x000ee400080010ff */
[----:B---3--:R-:W-:Y:S05]  /*9210*/  @!P0 BRA `(.L_x_24) ;  /* 0xfffffffc00f08947 */ /* 0x008fea000383ffff */
[----:B------:R-:W-:Y:S05]  /*9220*/  BRA `(.L_x_150) ;  /* 0xffffff8800047947 */ /* 0x000fea000383ffff */
.L_x_27:
[----:B-1----:R-:W-:-:S07]  /*9230*/  MOV R0, UR33 ;  /* 0x0000002100007c02 */ /* 0x002fce0008000f00 */
.L_x_151:
[----:B-1----:R1:W2:Y:S02]  /*9240*/  SYNCS.PHASECHK.TRANS64.TRYWAIT P0, [R0+URZ+0x28], R3 ;  /* 0x00002803000075a7 */ /* 0x0022a400080011ff */
[----:B--2---:R-:W-:Y:S05]  /*9250*/  @!P0 NANOSLEEP.SYNCS 0x989680 ;  /* 0x009896800000895d */ /* 0x004fea0003900000 */
[----:B------:R-:W2:Y:S02]  /*9260*/  @!P0 SYNCS.PHASECHK.TRANS64 P0, [R0+URZ+0x28], R3 ;  /* 0x00002803000085a7 */ /* 0x000ea400080010ff */
[----:B--2---:R-:W-:Y:S05]  /*9270*/  @!P0 BRA `(.L_x_151) ;  /* 0xfffffffc00f08947 */ /* 0x004fea000383ffff */
[----:B------:R-:W-:Y:S05]  /*9280*/  BRA `(.L_x_26) ;  /* 0xffffff88005c7947 */ /* 0x000fea000383ffff */
.L_x_34:
[----:B-1----:R-:W-:-:S07]  /*9290*/  MOV R0, UR17 ;  /* 0x0000001100007c02 */ /* 0x002fce0008000f00 */
.L_x_152:
[----:B-1----:R1:W2:Y:S02]  /*92a0*/  SYNCS.PHASECHK.TRANS64.TRYWAIT P0, [R0+URZ+0x28], R3 ;  /* 0x00002803000075a7 */ /* 0x0022a400080011ff */
[----:B--2---:R-:W-:Y:S05]  /*92b0*/  @!P0 NANOSLEEP.SYNCS 0x989680 ;  /* 0x009896800000895d */ /* 0x004fea0003900000 */
[----:B------:R-:W2:Y:S02]  /*92c0*/  @!P0 SYNCS.PHASECHK.TRANS64 P0, [R0+URZ+0x28], R3 ;  /* 0x00002803000085a7 */ /* 0x000ea400080010ff */
[----:B--2---:R-:W-:Y:S05]  /*92d0*/  @!P0 BRA `(.L_x_152) ;  /* 0xfffffffc00f08947 */ /* 0x004fea000383ffff */
[----:B------:R-:W-:Y:S05]  /*92e0*/  BRA `(.L_x_33) ;  /* 0xffffff8c001c7947 */ /* 0x000fea000383ffff */
.L_x_39:
[----:B-1----:R1:W2:Y:S02]  /*92f0*/  SYNCS.PHASECHK.TRANS64.TRYWAIT P0, [R3+URZ+0xa0], R0 ;  /* 0x0000a000030075a7 */ /* 0x0022a400080011ff */
[----:B--2---:R-:W-:Y:S05]  /*9300*/  @!P0 NANOSLEEP.SYNCS 0x989680 ;  /* 0x009896800000895d */ /* 0x004fea0003900000 */
[----:B------:R-:W2:Y:S02]  /*9310*/  @!P0 SYNCS.PHASECHK.TRANS64 P0, [R3+URZ+0xa0], R0 ;  /* 0x0000a000030085a7 */ /* 0x000ea400080010ff */
[----:B--2---:R-:W-:Y:S05]  /*9320*/  @!P0 BRA `(.L_x_39) ;  /* 0xfffffffc00f08947 */ /* 0x004fea000383ffff */
[----:B------:R-:W-:Y:S05]  /*9330*/  BRA `(.L_x_153) ;  /* 0xffffff8c00c47947 */ /* 0x000fea000383ffff */
.L_x_43:
[----:B-1----:R-:W-:-:S07]  /*9340*/  MOV R0, UR4 ;  /* 0x0000000400007c02 */ /* 0x002fce0008000f00 */
.L_x_154:
[----:B-1----:R1:W2:Y:S02]  /*9350*/  SYNCS.PHASECHK.TRANS64.TRYWAIT P0, [R0+URZ], R3 ;  /* 0x00000003000075a7 */ /* 0x0022a400080011ff */
[----:B--2---:R-:W-:Y:S05]  /*9360*/  @!P0 NANOSLEEP.SYNCS 0x989680 ;  /* 0x009896800000895d */ /* 0x004fea0003900000 */
[----:B------:R-:W2:Y:S02]  /*9370*/  @!P0 SYNCS.PHASECHK.TRANS64 P0, [R0+URZ], R3 ;  /* 0x00000003000085a7 */ /* 0x000ea400080010ff */
[----:B--2---:R-:W-:Y:S05]  /*9380*/  @!P0 BRA `(.L_x_154) ;  /* 0xfffffffc00f08947 */ /* 0x004fea000383ffff */
[----:B------:R-:W-:Y:S05]  /*9390*/  BRA `(.L_x_155) ;  /* 0xffffff94006c7947 */ /* 0x000fea000383ffff */
.L_x_44:
[----:B------:R-:W-:-:S07]  /*93a0*/  MOV R0, UR5 ;  /* 0x0000000500007c02 */ /* 0x000fce0008000f00 */
.L_x_156:
[----:B-1----:R1:W2:Y:S02]  /*93b0*/  SYNCS.PHASECHK.TRANS64.TRYWAIT P0, [R0+URZ], R3 ;  /* 0x00000003000075a7 */ /* 0x0022a400080011ff */
[----:B--2---:R-:W-:Y:S05]  /*93c0*/  @!P0 NANOSLEEP.SYNCS 0x989680 ;  /* 0x009896800000895d */ /* 0x004fea0003900000 */
[----:B------:R-:W2:Y:S02]  /*93d0*/  @!P0 SYNCS.PHASECHK.TRANS64 P0, [R0+URZ], R3 ;  /* 0x00000003000085a7 */ /* 0x000ea400080010ff */
[----:B--2---:R-:W-:Y:S05]  /*93e0*/  @!P0 BRA `(.L_x_156) ;  /* 0xfffffffc00f08947 */ /* 0x004fea000383ffff */
[----:B------:R-:W-:Y:S05]  /*93f0*/  BRA `(.L_x_157) ;  /* 0xffffff9400787947 */ /* 0x000fea000383ffff */
.L_x_45:
[----:B------:R-:W-:-:S07]  /*9400*/  MOV R0, UR5 ;  /* 0x0000000500007c02 */ /* 0x000fce0008000f00 */
.L_x_158:
[----:B-1----:R1:W2:Y:S02]  /*9410*/  SYNCS.PHASECHK.TRANS64.TRYWAIT P0, [R0+URZ], R3 ;  /* 0x00000003000075a7 */ /* 0x0022a400080011ff */
[----:B--2---:R-:W-:Y:S05]  /*9420*/  @!P0 NANOSLEEP.SYNCS 0x989680 ;  /* 0x009896800000895d */ /* 0x004fea0003900000 */
[----:B------:R-:W2:Y:S02]  /*9430*/  @!P0 SYNCS.PHASECHK.TRANS64 P0, [R0+URZ], R3 ;  /* 0x00000003000085a7 */ /* 0x000ea400080010ff */
[----:B--2---:R-:W-:Y:S05]  /*9440*/  @!P0 BRA `(.L_x_158) ;  /* 0xfffffffc00f08947 */ /* 0x004fea000383ffff */
[----:B------:R-:W-:Y:S05]  /*9450*/  BRA `(.L_x_159) ;  /* 0xffffff9400847947 */ /* 0x000fea000383ffff */
.L_x_46:
[----:B------:R-:W-:-:S07]  /*9460*/  MOV R0, UR5 ;  /* 0x0000000500007c02 */ /* 0x000fce0008000f00 */
.L_x_160:
[----:B-1----:R1:W2:Y:S02]  /*9470*/  SYNCS.PHASECHK.TRANS64.TRYWAIT P0, [R0+URZ], R3 ;  /* 0x00000003000075a7 */ /* 0x0022a400080011ff */
[----:B--2---:R-:W-:Y:S05]  /*9480*/  @!P0 NANOSLEEP.SYNCS 0x989680 ;  /* 0x009896800000895d */ /* 0x004fea0003900000 */
[----:B------:R-:W2:Y:S02]  /*9490*/  @!P0 SYNCS.PHASECHK.TRANS64 P0, [R0+URZ], R3 ;  /* 0x00000003000085a7 */ /* 0x000ea400080010ff */
[----:B--2---:R-:W-:Y:S05]  /*94a0*/  @!P0 BRA `(.L_x_160) ;  /* 0xfffffffc00f08947 */ /* 0x004fea000383ffff */
[----:B------:R-:W-:Y:S05]  /*94b0*/  BRA `(.L_x_161) ;  /* 0xffffff9400907947 */ /* 0x000fea000383ffff */
.L_x_49:
[----:B-1----:R1:W2:Y:S02]  /*94c0*/  SYNCS.PHASECHK.TRANS64.TRYWAIT P0, [R2+URZ+0x100], R5 ;  /* 0x00010005020075a7 */ /* 0x0022a400080011ff */
[----:B--2---:R-:W-:Y:S05]  /*94d0*/  @!P0 NANOSLEEP.SYNCS 0x989680 ;  /* 0x009896800000895d */ /* 0x004fea0003900000 */
[----:B------:R-:W2:Y:S02]  /*94e0*/  @!P0 SYNCS.PHASECHK.TRANS64 P0, [R2+URZ+0x100], R5 ;  /* 0x00010005020085a7 */ /* 0x000ea400080010ff */
[----:B--2---:R-:W-:Y:S05]  /*94f0*/  @!P0 BRA `(.L_x_49) ;  /* 0xfffffffc00f08947 */ /* 0x004fea000383ffff */
[----:B------:R-:W-:Y:S05]  /*9500*/  BRA `(.L_x_162) ;  /* 0xffffff9400ec7947 */ /* 0x000fea000383ffff */
.L_x_50:
[----:B------:R-:W-:-:S07]  /*9510*/  MOV R2, UR4 ;  /* 0x0000000400027c02 */ /* 0x000fce0008000f00 */
.L_x_163:
[----:B-1----:R1:W2:Y:S02]  /*9520*/  SYNCS.PHASECHK.TRANS64.TRYWAIT P0, [R2+URZ+0xb0], R5 ;  /* 0x0000b005020075a7 */ /* 0x0022a400080011ff */
[----:B--2---:R-:W-:Y:S05]  /*9530*/  @!P0 NANOSLEEP.SYNCS 0x989680 ;  /* 0x009896800000895d */ /* 0x004fea0003900000 */
[----:B------:R-:W2:Y:S02]  /*9540*/  @!P0 SYNCS.PHASECHK.TRANS64 P0, [R2+URZ+0xb0], R5 ;  /* 0x0000b005020085a7 */ /* 0x000ea400080010ff */
[----:B--2---:R-:W-:Y:S05]  /*9550*/  @!P0 BRA `(.L_x_163) ;  /* 0xfffffffc00f08947 */ /* 0x004fea000383ffff */
[----:B------:R-:W-:Y:S05]  /*9560*/  BRA `(.L_x_164) ;  /* 0xffffff9400fc7947 */ /* 0x000fea000383ffff */
.L_x_51:
[----:B-1----:R1:W2:Y:S02]  /*9570*/  SYNCS.PHASECHK.TRANS64.TRYWAIT P1, [R2+URZ+0xa0], R5 ;  /* 0x0000a005020075a7 */ /* 0x0022a400080211ff */
[----:B--2---:R-:W-:Y:S05]  /*9580*/  @!P1 NANOSLEEP.SYNCS 0x989680 ;  /* 0x009896800000995d */ /* 0x004fea0003900000 */
[----:B------:R-:W2:Y:S02]  /*9590*/  @!P1 SYNCS.PHASECHK.TRANS64 P1, [R2+URZ+0xa0], R5 ;  /* 0x0000a005020095a7 */ /* 0x000ea400080210ff */
[----:B--2---:R-:W-:Y:S05]  /*95a0*/  @!P1 BRA `(.L_x_51) ;  /* 0xfffffffc00f09947 */ /* 0x004fea000383ffff */
[----:B------:R-:W-:Y:S05]  /*95b0*/  BRA `(.L_x_165) ;  /* 0xffffff98002c7947 */ /* 0x000fea000383ffff */
.L_x_54:
[----:B------:R-:W-:-:S07]  /*95c0*/  MOV R0, UR4 ;  /* 0x0000000400007c02 */ /* 0x000fce0008000f00 */
.L_x_166:
[----:B-1----:R1:W2:Y:S02]  /*95d0*/  SYNCS.PHASECHK.TRANS64.TRYWAIT P0, [R0+URZ+0xb0], R3 ;  /* 0x0000b003000075a7 */ /* 0x0022a400080011ff */
[----:B--2---:R-:W-:Y:S05]  /*95e0*/  @!P0 NANOSLEEP.SYNCS 0x989680 ;  /* 0x009896800000895d */ /* 0x004fea0003900000 */
[----:B------:R-:W2:Y:S02]  /*95f0*/  @!P0 SYNCS.PHASECHK.TRANS64 P0, [R0+URZ+0xb0], R3 ;  /* 0x0000b003000085a7 */ /* 0x000ea400080010ff */
[----:B--2---:R-:W-:Y:S05]  /*9600*/  @!P0 BRA `(.L_x_166) ;  /* 0xfffffffc00f08947 */ /* 0x004fea000383ffff */
[----:B------:R-:W-:Y:S05]  /*9610*/  BRA `(.L_x_53) ;  /* 0xffffff9800807947 */ /* 0x000fea000383ffff */
.L_x_63:
[----:B-1----:R-:W-:-:S04]  /*9620*/  MOV R0, UR5 ;  /* 0x0000000500007c02 */ /* 0x002fc80008000f00 */
[----:B------:R1:W2:Y:S03]  /*9630*/  SYNCS.PHASECHK.TRANS64.TRYWAIT P0, [R0+URZ+0x8], R7 ;  /* 0x00000807000075a7 */ /* 0x0002a600080011ff */
[----:B--2---:R-:W-:Y:S05]  /*9640*/  @!P0 NANOSLEEP.SYNCS 0x989680 ;  /* 0x009896800000895d */ /* 0x004fea0003900000 */
[----:B------:R-:W2:Y:S02]  /*9650*/  @!P0 SYNCS.PHASECHK.TRANS64 P0, [R0+URZ+0x8], R7 ;  /* 0x00000807000085a7 */ /* 0x000ea400080010ff */
[----:B--2---:R-:W-:Y:S05]  /*9660*/  @!P0 BRA `(.L_x_63) ;  /* 0xfffffffc00ec8947 */ /* 0x004fea000383ffff */
[----:B------:R-:W-:Y:S05]  /*9670*/  BRA `(.L_x_62) ;  /* 0xffffff9c00347947 */ /* 0x000fea000383ffff */
.L_x_65:
[----:B------:R-:W-:Y:S01]  /*9680*/  BSSY B0, `(.L_x_167) ;  /* 0x0000006000007945 */ /* 0x000fe20003800000 */
[----:B------:R-:W-:-:S07]  /*9690*/  MOV R15, 0xffffffff ;  /* 0xffffffff000f7802 */ /* 0x000fce0000000f00 */
[----:B-1---5:R-:W-:Y:S05]  /*96a0*/  WARPSYNC.COLLECTIVE R15, `(.L_x_168) ;  /* 0x000000000f0c7348 */ /* 0x022fea0003c00000 */
[----:B------:R-:W-:Y:S02]  /*96b0*/  ELECT P6, UR79, PT ;  /* 0x00000000004f782f */ /* 0x000fe400038c0000 */
[----:B------:R-:W-:Y:S01]  /*96c0*/  MOV R14, UR79 ;  /* 0x0000004f000e7c02 */ /* 0x000fe20008000f00 */
[----:B-1---5:R-:W-:Y:S10]  /*96d0*/  ENDCOLLECTIVE ;  /* 0x000000000000791b */ /* 0x022ff40003800000 */
.L_x_168:
[----:B------:R-:W-:Y:S05]  /*96e0*/  BSYNC B0 ;  /* 0x0000000000007941 */ /* 0x000fea0003800000 */
.L_x_167:
[----:B------:R-:W-:Y:S01]  /*96f0*/  PLOP3.LUT P0, PT, P6, PT, PT, 0x80, 0x8 ;  /* 0x000000000008781c */ /* 0x000fe2000370f070 */
[----:B------:R-:W-:-:S12]  /*9700*/  BRA `(.L_x_169) ;  /* 0xffffff9c00607947 */ /* 0x000fd8000383ffff */
.L_x_67:
[----:B-1----:R-:W-:-:S04]  /*9710*/  MOV R0, UR5 ;  /* 0x0000000500007c02 */ /* 0x002fc80008000f00 */
[----:B------:R1:W2:Y:S03]  /*9720*/  SYNCS.PHASECHK.TRANS64.TRYWAIT P0, [R0+URZ+0x8], R5 ;  /* 0x00000805000075a7 */ /* 0x0002a600080011ff */
[----:B--2---:R-:W-:Y:S05]  /*9730*/  @!P0 NANOSLEEP.SYNCS 0x989680 ;  /* 0x009896800000895d */ /* 0x004fea0003900000 */
[----:B------:R-:W2:Y:S02]  /*9740*/  @!P0 SYNCS.PHASECHK.TRANS64 P0, [R0+URZ+0x8], R5 ;  /* 0x00000805000085a7 */ /* 0x000ea400080010ff */
[----:B--2---:R-:W-:Y:S05]  /*9750*/  @!P0 BRA `(.L_x_67) ;  /* 0xfffffffc00ec8947 */ /* 0x004fea000383ffff */
[----:B------:R-:W-:Y:S05]  /*9760*/  BRA `(.L_x_66) ;  /* 0xffffff9c00647947 */ /* 0x000fea000383ffff */
.L_x_68:
[----:B-1----:R1:W2:Y:S02]  /*9770*/  SYNCS.PHASECHK.TRANS64.TRYWAIT P0, [R0+URZ+0xa0], R5 ;  /* 0x0000a005000075a7 */ /* 0x0022a400080011ff */
[----:B--2---:R-:W-:Y:S05]  /*9780*/  @!P0 NANOSLEEP.SYNCS 0x989680 ;  /* 0x009896800000895d */ /* 0x004fea0003900000 */
[----:B------:R-:W2:Y:S02]  /*9790*/  @!P0 SYNCS.PHASECHK.TRANS64 P0, [R0+URZ+0xa0], R5 ;  /* 0x0000a005000085a7 */ /* 0x000ea400080010ff */
[----:B--2---:R-:W-:Y:S05]  /*97a0*/  @!P0 BRA `(.L_x_68) ;  /* 0xfffffffc00f08947 */ /* 0x004fea000383ffff */
[----:B------:R-:W-:Y:S05]  /*97b0*/  BRA `(.L_x_170) ;  /* 0xffffffa000507947 */ /* 0x000fea000383ffff */
.L_x_70:
[----:B------:R-:W-:-:S07]  /*97c0*/  MOV R0, UR31 ;  /* 0x0000001f00007c02 */ /* 0x000fce0008000f00 */
.L_x_171:
[----:B-1----:R1:W2:Y:S02]  /*97d0*/  SYNCS.PHASECHK.TRANS64.TRYWAIT P0, [R0+URZ+0xe0], R5 ;  /* 0x0000e005000075a7 */ /* 0x0022a400080011ff */
[----:B--2---:R-:W-:Y:S05]  /*97e0*/  @!P0 NANOSLEEP.SYNCS 0x989680 ;  /* 0x009896800000895d */ /* 0x004fea0003900000 */
[----:B------:R-:W2:Y:S02]  /*97f0*/  @!P0 SYNCS.PHASECHK.TRANS64 P0, [R0+URZ+0xe0], R5 ;  /* 0x0000e005000085a7 */ /* 0x000ea400080010ff */
[----:B--2---:R-:W-:Y:S05]  /*9800*/  @!P0 BRA `(.L_x_171) ;  /* 0xfffffffc00f08947 */ /* 0x004fea000383ffff */
[----:B------:R-:W-:Y:S05]  /*9810*/  BRA `(.L_x_172) ;  /* 0xffffffa0009c7947 */ /* 0x000fea000383ffff */
.L_x_73:
[----:B------:R-:W-:Y:S07]  /*9820*/  MOV R0, UR5 ;  /* 0x0000000500007c02 */ /* 0x000fee0008000f00 */
.L_x_173:
[----:B-1----:R1:W2:Y:S02]  /*9830*/  SYNCS.PHASECHK.TRANS64.TRYWAIT P0, [R0+URZ], R5 ;  /* 0x00000005000075a7 */ /* 0x0022a400080011ff */
[----:B--2---:R-:W-:Y:S05]  /*9840*/  @!P0 NANOSLEEP.SYNCS 0x989680 ;  /* 0x009896800000895d */ /* 0x004fea0003900000 */
[----:B------:R-:W2:Y:S02]  /*9850*/  @!P0 SYNCS.PHASECHK.TRANS64 P0, [R0+URZ], R5 ;  /* 0x00000005000085a7 */ /* 0x000ea400080010ff */
[----:B--2---:R-:W-:Y:S05]  /*9860*/  @!P0 BRA `(.L_x_173) ;  /* 0xfffffffc00f08947 */ /* 0x004fea000383ffff */
[----:B------:R-:W-:Y:S05]  /*9870*/  BRA `(.L_x_72) ;  /* 0xffffffa000b07947 */ /* 0x000fea000383ffff */
.L_x_77:
[----:B-1----:R-:W-:-:S07]  /*9880*/  MOV R0, UR4 ;  /* 0x0000000400007c02 */ /* 0x002fce0008000f00 */
.L_x_174:
[----:B-1----:R1:W2:Y:S02]  /*9890*/  SYNCS.PHASECHK.TRANS64.TRYWAIT P0, [R0+URZ], R3 ;  /* 0x00000003000075a7 */ /* 0x0022a400080011ff */
[----:B--2---:R-:W-:Y:S05]  /*98a0*/  @!P0 NANOSLEEP.SYNCS 0x989680 ;  /* 0x009896800000895d */ /* 0x004fea0003900000 */
[----:B------:R-:W2:Y:S02]  /*98b0*/  @!P0 SYNCS.PHASECHK.TRANS64 P0, [R0+URZ], R3 ;  /* 0x00000003000085a7 */ /* 0x000ea400080010ff */
[----:B--2---:R-:W-:Y:S05]  /*98c0*/  @!P0 BRA `(.L_x_174) ;  /* 0xfffffffc00f08947 */ /* 0x004fea000383ffff */
[----:B------:R-:W-:Y:S05]  /*98d0*/  BRA `(.L_x_175) ;  /* 0xffffffa400a47947 */ /* 0x000fea000383ffff */
.L_x_78:
[----:B------:R-:W-:-:S07]  /*98e0*/  MOV R0, UR5 ;  /* 0x0000000500007c02 */ /* 0x000fce0008000f00 */
.L_x_176:
[----:B-1----:R1:W2:Y:S02]  /*98f0*/  SYNCS.PHASECHK.TRANS64.TRYWAIT P0, [R0+URZ], R3 ;  /* 0x00000003000075a7 */ /* 0x0022a400080011ff */
[----:B--2---:R-:W-:Y:S05]  /*9900*/  @!P0 NANOSLEEP.SYNCS 0x989680 ;  /* 0x009896800000895d */ /* 0x004fea0003900000 */
[----:B------:R-:W2:Y:S02]  /*9910*/  @!P0 SYNCS.PHASECHK.TRANS64 P0, [R0+URZ], R3 ;  /* 0x00000003000085a7 */ /* 0x000ea400080010ff */
[----:B--2---:R-:W-:Y:S05]  /*9920*/  @!P0 BRA `(.L_x_176) ;  /* 0xfffffffc00f08947 */ /* 0x004fea000383ffff */
[----:B------:R-:W-:Y:S05]  /*9930*/  BRA `(.L_x_177) ;  /* 0xffffffa400b07947 */ /* 0x000fea000383ffff */
.L_x_79:
[----:B------:R-:W-:-:S07]  /*9940*/  MOV R0, UR5 ;  /* 0x0000000500007c02 */ /* 0x000fce0008000f00 */
.L_x_178:
[----:B-1----:R1:W2:Y:S02]  /*9950*/  SYNCS.PHASECHK.TRANS64.TRYWAIT P0, [R0+URZ], R3 ;  /* 0x00000003000075a7 */ /* 0x0022a400080011ff */
[----:B--2---:R-:W-:Y:S05]  /*9960*/  @!P0 NANOSLEEP.SYNCS 0x989680 ;  /* 0x009896800000895d */ /* 0x004fea0003900000 */
[----:B------:R-:W2:Y:S02]  /*9970*/  @!P0 SYNCS.PHASECHK.TRANS64 P0, [R0+URZ], R3 ;  /* 0x00000003000085a7 */ /* 0x000ea400080010ff */
[----:B--2---:R-:W-:Y:S05]  /*9980*/  @!P0 BRA `(.L_x_178) ;  /* 0xfffffffc00f08947 */ /* 0x004fea000383ffff */
[----:B------:R-:W-:Y:S05]  /*9990*/  BRA `(.L_x_179) ;  /* 0xffffffa400bc7947 */ /* 0x000fea000383ffff */
.L_x_82:
[----:B------:R-:W-:-:S07]  /*99a0*/  MOV R0, UR26 ;  /* 0x0000001a00007c02 */ /* 0x000fce0008000f00 */
.L_x_180:
[----:B-1----:R1:W2:Y:S02]  /*99b0*/  SYNCS.PHASECHK.TRANS64.TRYWAIT P1, [R0+URZ+0x120], R3 ;  /* 0x00012003000075a7 */ /* 0x0022a400080211ff */
[----:B--2---:R-:W-:Y:S05]  /*99c0*/  @!P1 NANOSLEEP.SYNCS 0x989680 ;  /* 0x009896800000995d */ /* 0x004fea0003900000 */
[----:B------:R-:W2:Y:S02]  /*99d0*/  @!P1 SYNCS.PHASECHK.TRANS64 P1, [R0+URZ+0x120], R3 ;  /* 0x00012003000095a7 */ /* 0x000ea400080210ff */
[----:B--2---:R-:W-:Y:S05]  /*99e0*/  @!P1 BRA `(.L_x_180) ;  /* 0xfffffffc00f09947 */ /* 0x004fea000383ffff */
[----:B------:R-:W-:Y:S05]  /*99f0*/  BRA `(.L_x_181) ;  /* 0xffffffa800087947 */ /* 0x000fea000383ffff */
.L_x_87:
[----:B--2---:R2:W3:Y:S02]  /*9a00*/  SYNCS.PHASECHK.TRANS64.TRYWAIT P0, [R12+URZ+0xa0], R9 ;  /* 0x0000a0090c0075a7 */ /* 0x0044e400080011ff */
[----:B---3--:R-:W-:Y:S05]  /*9a10*/  @!P0 NANOSLEEP.SYNCS 0x989680 ;  /* 0x009896800000895d */ /* 0x008fea0003900000 */
[----:B------:R-:W3:Y:S02]  /*9a20*/  @!P0 SYNCS.PHASECHK.TRANS64 P0, [R12+URZ+0xa0], R9 ;  /* 0x0000a0090c0085a7 */ /* 0x000ee400080010ff */
[----:B---3--:R-:W-:Y:S05]  /*9a30*/  @!P0 BRA `(.L_x_87) ;  /* 0xfffffffc00f08947 */ /* 0x008fea000383ffff */
[----:B------:R-:W-:Y:S05]  /*9a40*/  BRA `(.L_x_182) ;  /* 0xffffffac00307947 */ /* 0x000fea000383ffff */
.L_x_90:
[----:B------:R-:W-:Y:S07]  /*9a50*/  MOV R0, UR21 ;  /* 0x0000001500007c02 */ /* 0x000fee0008000f00 */
.L_x_183:
[----:B--2---:R2:W3:Y:S02]  /*9a60*/  SYNCS.PHASECHK.TRANS64.TRYWAIT P2, [R0+URZ+0x98], R11 ;  /* 0x0000980b000075a7 */ /* 0x0044e400080411ff */
[----:B---3--:R-:W-:Y:S05]  /*9a70*/  @!P2 NANOSLEEP.SYNCS 0x989680 ;  /* 0x009896800000a95d */ /* 0x008fea0003900000 */
[----:B------:R-:W3:Y:S02]  /*9a80*/  @!P2 SYNCS.PHASECHK.TRANS64 P2, [R0+URZ+0x98], R11 ;  /* 0x0000980b0000a5a7 */ /* 0x000ee400080410ff */
[----:B---3--:R-:W-:Y:S05]  /*9a90*/  @!P2 BRA `(.L_x_183) ;  /* 0xfffffffc00f0a947 */ /* 0x008fea000383ffff */
[----:B------:R-:W-:Y:S05]  /*9aa0*/  BRA `(.L_x_89) ;  /* 0xffffffb000987947 */ /* 0x000fea000383ffff */
.L_x_93:
[----:B--2---:R-:W-:Y:S07]  /*9ab0*/  MOV R0, UR21 ;  /* 0x0000001500007c02 */ /* 0x004fee0008000f00 */
.L_x_184:
[----:B--2---:R2:W3:Y:S02]  /*9ac0*/  SYNCS.PHASECHK.TRANS64.TRYWAIT P0, [R0+URZ+0x70], R9 ;  /* 0x00007009000075a7 */ /* 0x0044e400080011ff */
[----:B---3--:R-:W-:Y:S05]  /*9ad0*/  @!P0 NANOSLEEP.SYNCS 0x989680 ;  /* 0x009896800000895d */ /* 0x008fea0003900000 */
[----:B------:R-:W3:Y:S02]  /*9ae0*/  @!P0 SYNCS.PHASECHK.TRANS64 P0, [R0+URZ+0x70], R9 ;  /* 0x00007009000085a7 */ /* 0x000ee400080010ff */
[----:B---3--:R-:W-:Y:S05]  /*9af0*/  @!P0 BRA `(.L_x_184) ;  /* 0xfffffffc00f08947 */ /* 0x008fea000383ffff */
[----:B------:R-:W-:Y:S05]  /*9b00*/  BRA `(.L_x_185) ;  /* 0xffffffb000f47947 */ /* 0x000fea000383ffff */
.L_x_94:
[----:B------:R-:W-:Y:S07]  /*9b10*/  MOV R0, UR21 ;  /* 0x0000001500007c02 */ /* 0x000fee0008000f00 */
.L_x_186:
[----:B--2---:R2:W3:Y:S02]  /*9b20*/  SYNCS.PHASECHK.TRANS64.TRYWAIT P0, [R0+URZ+0x78], R9 ;  /* 0x00007809000075a7 */ /* 0x0044e400080011ff */
[----:B---3--:R-:W-:Y:S05]  /*9b30*/  @!P0 NANOSLEEP.SYNCS 0x989680 ;  /* 0x009896800000895d */ /* 0x008fea0003900000 */
[----:B------:R-:W3:Y:S02]  /*9b40*/  @!P0 SYNCS.PHASECHK.TRANS64 P0, [R0+URZ+0x78], R9 ;  /* 0x00007809000085a7 */ /* 0x000ee400080010ff */
[----:B---3--:R-:W-:Y:S05]  /*9b50*/  @!P0 BRA `(.L_x_186) ;  /* 0xfffffffc00f08947 */ /* 0x008fea000383ffff */
[----:B------:R-:W-:Y:S05]  /*9b60*/  BRA `(.L_x_187) ;  /* 0xffffffb400507947 */ /* 0x000fea000383ffff */
.L_x_95:
[----:B------:R-:W-:Y:S07]  /*9b70*/  MOV R0, UR21 ;  /* 0x0000001500007c02 */ /* 0x000fee0008000f00 */
.L_x_188:
[----:B--2---:R2:W3:Y:S02]  /*9b80*/  SYNCS.PHASECHK.TRANS64.TRYWAIT P0, [R0+URZ+0x80], R9 ;  /* 0x00008009000075a7 */ /* 0x0044e400080011ff */
[----:B---3--:R-:W-:Y:S05]  /*9b90*/  @!P0 NANOSLEEP.SYNCS 0x989680 ;  /* 0x009896800000895d */ /* 0x008fea0003900000 */
[----:B------:R-:W3:Y:S02]  /*9ba0*/  @!P0 SYNCS.PHASECHK.TRANS64 P0, [R0+URZ+0x80], R9 ;  /* 0x00008009000085a7 */ /* 0x000ee400080010ff */
[----:B---3--:R-:W-:Y:S05]  /*9bb0*/  @!P0 BRA `(.L_x_188) ;  /* 0xfffffffc00f08947 */ /* 0x008fea000383ffff */
[----:B------:R-:W-:Y:S05]  /*9bc0*/  BRA `(.L_x_189) ;  /* 0xffffffb400ac7947 */ /* 0x000fea000383ffff */
.L_x_96:
[----:B------:R-:W-:Y:S07]  /*9bd0*/  MOV R0, UR21 ;  /* 0x0000001500007c02 */ /* 0x000fee0008000f00 */
.L_x_190:
[----:B--2---:R2:W3:Y:S02]  /*9be0*/  SYNCS.PHASECHK.TRANS64.TRYWAIT P0, [R0+URZ+0x88], R9 ;  /* 0x00008809000075a7 */ /* 0x0044e400080011ff */
[----:B---3--:R-:W-:Y:S05]  /*9bf0*/  @!P0 NANOSLEEP.SYNCS 0x989680 ;  /* 0x009896800000895d */ /* 0x008fea0003900000 */
[----:B------:R-:W3:Y:S02]  /*9c00*/  @!P0 SYNCS.PHASECHK.TRANS64 P0, [R0+URZ+0x88], R9 ;  /* 0x00008809000085a7 */ /* 0x000ee400080010ff */
[----:B---3--:R-:W-:Y:S05]  /*9c10*/  @!P0 BRA `(.L_x_190) ;  /* 0xfffffffc00f08947 */ /* 0x008fea000383ffff */
[----:B------:R-:W-:Y:S05]  /*9c20*/  BRA `(.L_x_191) ;  /* 0xffffffb800087947 */ /* 0x000fea000383ffff */
.L_x_98:
[----:B------:R-:W-:-:S07]  /*9c30*/  MOV R0, UR21 ;  /* 0x0000001500007c02 */ /* 0x000fce0008000f00 */
.L_x_192:
[----:B--2---:R2:W4:Y:S02]  /*9c40*/  SYNCS.PHASECHK.TRANS64.TRYWAIT P0, [R0+URZ+0x70], R3 ;  /* 0x00007003000075a7 */ /* 0x00452400080011ff */
[----:B----4-:R-:W-:Y:S05]  /*9c50*/  @!P0 NANOSLEEP.SYNCS 0x989680 ;  /* 0x009896800000895d */ /* 0x010fea0003900000 */
[----:B------:R-:W4:Y:S02]  /*9c60*/  @!P0 SYNCS.PHASECHK.TRANS64 P0, [R0+URZ+0x70], R3 ;  /* 0x00007003000085a7 */ /* 0x000f2400080010ff */
[----:B----4-:R-:W-:Y:S05]  /*9c70*/  @!P0 BRA `(.L_x_192) ;  /* 0xfffffffc00f08947 */ /* 0x010fea000383ffff */
[----:B------:R-:W-:Y:S05]  /*9c80*/  BRA `(.L_x_193) ;  /* 0xffffffb800947947 */ /* 0x000fea000383ffff */
.L_x_99:
[----:B--2---:R-:W-:-:S07]  /*9c90*/  MOV R0, UR21 ;  /* 0x0000001500007c02 */ /* 0x004fce0008000f00 */
.L_x_194:
[----:B--2---:R2:W4:Y:S02]  /*9ca0*/  SYNCS.PHASECHK.TRANS64.TRYWAIT P0, [R0+URZ+0x78], R3 ;  /* 0x00007803000075a7 */ /* 0x00452400080011ff */
[----:B----4-:R-:W-:Y:S05]  /*9cb0*/  @!P0 NANOSLEEP.SYNCS 0x989680 ;  /* 0x009896800000895d */ /* 0x010fea0003900000 */
[----:B------:R-:W4:Y:S02]  /*9cc0*/  @!P0 SYNCS.PHASECHK.TRANS64 P0, [R0+URZ+0x78], R3 ;  /* 0x00007803000085a7 */ /* 0x000f2400080010ff */
[----:B----4-:R-:W-:Y:S05]  /*9cd0*/  @!P0 BRA `(.L_x_194) ;  /* 0xfffffffc00f08947 */ /* 0x010fea000383ffff */
[----:B------:R-:W-:Y:S05]  /*9ce0*/  BRA `(.L_x_195) ;  /* 0xffffffb800847947 */ /* 0x000fea000383ffff */
.L_x_100:
[----:B--2---:R-:W-:-:S07]  /*9cf0*/  MOV R0, UR21 ;  /* 0x0000001500007c02 */ /* 0x004fce0008000f00 */
.L_x_196:
[----:B--2---:R2:W4:Y:S02]  /*9d00*/  SYNCS.PHASECHK.TRANS64.TRYWAIT P0, [R0+URZ+0x80], R3 ;  /* 0x00008003000075a7 */ /* 0x00452400080011ff */
[----:B----4-:R-:W-:Y:S05]  /*9d10*/  @!P0 NANOSLEEP.SYNCS 0x989680 ;  /* 0x009896800000895d */ /* 0x010fea0003900000 */
[----:B------:R-:W4:Y:S02]  /*9d20*/  @!P0 SYNCS.PHASECHK.TRANS64 P0, [R0+URZ+0x80], R3 ;  /* 0x00008003000085a7 */ /* 0x000f2400080010ff */
[----:B----4-:R-:W-:Y:S05]  /*9d30*/  @!P0 BRA `(.L_x_196) ;  /* 0xfffffffc00f08947 */ /* 0x010fea000383ffff */
[----:B------:R-:W-:Y:S05]  /*9d40*/  BRA `(.L_x_197) ;  /* 0xffffffb800747947 */ /* 0x000fea000383ffff */
.L_x_102:
[----:B-1----:R1:W2:Y:S02]  /*9d50*/  SYNCS.PHASECHK.TRANS64.TRYWAIT P0, [R3+URZ+0xa0], R0 ;  /* 0x0000a000030075a7 */ /* 0x0022a400080011ff */
[----:B--2---:R-:W-:Y:S05]  /*9d60*/  @!P0 NANOSLEEP.SYNCS 0x989680 ;  /* 0x009896800000895d */ /* 0x004fea0003900000 */
[----:B------:R-:W2:Y:S02]  /*9d70*/  @!P0 SYNCS.PHASECHK.TRANS64 P0, [R3+URZ+0xa0], R0 ;  /* 0x0000a000030085a7 */ /* 0x000ea400080010ff */
[----:B--2---:R-:W-:Y:S05]  /*9d80*/  @!P0 BRA `(.L_x_102) ;  /* 0xfffffffc00f08947 */ /* 0x004fea000383ffff */
[----:B------:R-:W-:Y:S05]  /*9d90*/  BRA `(.L_x_198) ;  /* 0xffffffbc00487947 */ /* 0x000fea000383ffff */
.L_x_113:
[----:B-1----:R-:W-:Y:S04]  /*9da0*/  MOV R2, UR43 ;  /* 0x0000002b00027c02 */ /* 0x002fe80008000f00 */
[----:B------:R1:W2:Y:S03]  /*9db0*/  SYNCS.PHASECHK.TRANS64.TRYWAIT P1, [R2+URZ+0x50], R3 ;  /* 0x00005003020075a7 */ /* 0x0002a600080211ff */
[----:B--2---:R-:W-:Y:S05]  /*9dc0*/  @!P1 NANOSLEEP.SYNCS 0x989680 ;  /* 0x009896800000995d */ /* 0x004fea0003900000 */
[----:B------:R-:W2:Y:S02]  /*9dd0*/  @!P1 SYNCS.PHASECHK.TRANS64 P1, [R2+URZ+0x50], R3 ;  /* 0x00005003020095a7 */ /* 0x000ea400080210ff */
[----:B--2---:R-:W-:Y:S05]  /*9de0*/  @!P1 BRA `(.L_x_113) ;  /* 0xfffffffc00ec9947 */ /* 0x004fea000383ffff */
[----:B------:R-:W-:Y:S05]  /*9df0*/  BRA `(.L_x_112) ;  /* 0xffffffc800b87947 */ /* 0x000fea000383ffff */
.L_x_115:
[----:B-1----:R1:W4:Y:S02]  /*9e00*/  SYNCS.PHASECHK.TRANS64.TRYWAIT P0, [R75+URZ+0xc0], R0 ;  /* 0x0000c0004b0075a7 */ /* 0x00232400080011ff */
[----:B----4-:R-:W-:Y:S05]  /*9e10*/  @!P0 NANOSLEEP.SYNCS 0x989680 ;  /* 0x009896800000895d */ /* 0x010fea0003900000 */
[----:B------:R-:W4:Y:S02]  /*9e20*/  @!P0 SYNCS.PHASECHK.TRANS64 P0, [R75+URZ+0xc0], R0 ;  /* 0x0000c0004b0085a7 */ /* 0x000f2400080010ff */
[----:B----4-:R-:W-:Y:S05]  /*9e30*/  @!P0 BRA `(.L_x_115) ;  /* 0xfffffffc00f08947 */ /* 0x010fea000383ffff */
[----:B------:R-:W-:Y:S05]  /*9e40*/  BRA `(.L_x_114) ;  /* 0xffffffc800e07947 */ /* 0x000fea000383ffff */
.L_x_124:
[----:B-1----:R1:W3:Y:S02]  /*9e50*/  SYNCS.PHASECHK.TRANS64.TRYWAIT P0, [R3+URZ+0x50], R0 ;  /* 0x00005000030075a7 */ /* 0x0022e400080011ff */
[----:B---3--:R-:W-:Y:S05]  /*9e60*/  @!P0 NANOSLEEP.SYNCS 0x989680 ;  /* 0x009896800000895d */ /* 0x008fea0003900000 */
[----:B------:R-:W3:Y:S02]  /*9e70*/  @!P0 SYNCS.PHASECHK.TRANS64 P0, [R3+URZ+0x50], R0 ;  /* 0x00005000030085a7 */ /* 0x000ee400080010ff */
[----:B---3--:R-:W-:Y:S05]  /*9e80*/  @!P0 BRA `(.L_x_124) ;  /* 0xfffffffc00f08947 */ /* 0x008fea000383ffff */
[----:B------:R-:W-:Y:S05]  /*9e90*/  BRA `(.L_x_123) ;  /* 0xffffffd400107947 */ /* 0x000fea000383ffff */
.L_x_132:
[----:B-1----:R1:W3:Y:S02]  /*9ea0*/  SYNCS.PHASECHK.TRANS64.TRYWAIT P0, [R0+URZ+0x50], R7 ;  /* 0x00005007000075a7 */ /* 0x0022e400080011ff */
[----:B---3--:R-:W-:Y:S05]  /*9eb0*/  @!P0 NANOSLEEP.SYNCS 0x989680 ;  /* 0x009896800000895d */ /* 0x008fea0003900000 */
[----:B------:R-:W3:Y:S02]  /*9ec0*/  @!P0 SYNCS.PHASECHK.TRANS64 P0, [R0+URZ+0x50], R7 ;  /* 0x00005007000085a7 */ /* 0x000ee400080010ff */
[----:B---3--:R-:W-:Y:S05]  /*9ed0*/  @!P0 BRA `(.L_x_132) ;  /* 0xfffffffc00f08947 */ /* 0x008fea000383ffff */
[----:B------:R-:W-:Y:S05]  /*9ee0*/  BRA `(.L_x_131) ;  /* 0xffffffdc00687947 */ /* 0x000fea000383ffff */
.L_x_140:
[----:B-1----:R1:W3:Y:S02]  /*9ef0*/  SYNCS.PHASECHK.TRANS64.TRYWAIT P0, [R0+URZ+0x50], R5 ;  /* 0x00005005000075a7 */ /* 0x0022e400080011ff */
[----:B---3--:R-:W-:Y:S05]  /*9f00*/  @!P0 NANOSLEEP.SYNCS 0x989680 ;  /* 0x009896800000895d */ /* 0x008fea0003900000 */
[----:B------:R-:W3:Y:S02]  /*9f10*/  @!P0 SYNCS.PHASECHK.TRANS64 P0, [R0+URZ+0x50], R5 ;  /* 0x00005005000085a7 */ /* 0x000ee400080010ff */
[----:B---3--:R-:W-:Y:S05]  /*9f20*/  @!P0 BRA `(.L_x_140) ;  /* 0xfffffffc00f08947 */ /* 0x008fea000383ffff */
[----:B------:R-:W-:Y:S05]  /*9f30*/  BRA `(.L_x_139) ;  /* 0xffffffe400c07947 */ /* 0x000fea000383ffff */
        .weak           $__internal_0_$__cuda_sm10x_tcgen05_guardrail_trap_col_being_dealloced_not_returned_by_alloc
        .type           $__internal_0_$__cuda_sm10x_tcgen05_guardrail_trap_col_being_dealloced_not_returned_by_alloc,@function
        .size           $__internal_0_$__cuda_sm10x_tcgen05_guardrail_trap_col_being_dealloced_not_returned_by_alloc,($__internal_1_$__cuda_sm10x_tcgen05_guardrail_trap_phase_invalid_during_alloc - $__internal_0_$__cuda_sm10x_tcgen05_guardrail_trap_col_being_dealloced_not_returned_by_alloc)
$__internal_0_$__cuda_sm10x_tcgen05_guardrail_trap_col_being_dealloced_not_returned_by_alloc:
[----:B------:R-:W-:Y:S05]  /*9f40*/  BPT.TRAP 0x1 ;  /* 0x000000040000795c */ /* 0x000fea0000300000 */
[----:B------:R-:W-:-:S04]  /*9f50*/  HFMA2 R3, -RZ, RZ, 0, 0 ;  /* 0x00000000ff037431 */ /* 0x000fc800000001ff */
[----:B------:R-:W-:Y:S05]  /*9f60*/  RET.REL.NODEC R2 `(_ZN7cutlass13device_kernelINS_4gemm6kernel13GemmUniversalIN4cute5tupleIJiiiiEEENS1_10collective13CollectiveMmaINS1_35MainloopSm100TmaUmmaWarpSpecializedILi5ELi2ELi4ENS5_IJNS4_1CILi2EEESB_NSA_ILi1EEEEEEEENS5_IJNSA_ILi128EEESF_NSA_ILi32EEEEEENS_10tfloat32_tENS5_IJlSC_lEEESI_SJ_NS4_8TiledMMAINS4_8MMA_AtomIJNS4_23SM100_MMA_TF32_2x1SM_SSISI_SI_fLi128ELi128ELNS4_4UMMA5MajorE0ELSO_0ELNSN_7ScaleInE0ELSP_0EEEEEENS4_6LayoutINS5_IJSC_SC_SC_EEENS5_IJNSA_ILi0EEESU_SU_EEEEENS5_IJNS4_10UnderscoreESX_SX_EEEEENS4_28SM100_TMA_2SM_LOAD_MULTICASTENS4_14ComposedLayoutINS4_7SwizzleILi3ELi4ELi3EEENS4_18smem_ptr_flag_bitsILi32EEENSS_INS5_IJNSA_ILi8EEESG_EEENS5_IJSG_SC_EEEEEEEvNS4_8identityENS4_18SM100_TMA_2SM_LOADES1A_vS1B_EENS_8epilogue10collective18CollectiveEpilogueINS1E_23Sm100TmaWarpSpecializedILi4ELi2ELi16ELb1ELb0EEEJNS5_IJNSA_ILi64EEESF_SG_EEENS5_IJNSS_IS1J_SC_EENSS_INS5_IJNSA_ILi16EEESB_EEENS5_IJSC_S1J_EEEEEEEESI_SJ_SI_SJ_NS1E_6fusion15FusionCallbacksIS1I_NS1R_17LinearCombinationISI_fSI_fLNS_15FloatRoundStyleE2EEES1K_S1Q_JEEENS4_5SM1004TMEM4LOAD26SM100_TMEM_LOAD_32dp32b16xENS4_13SM90_TMA_LOADENS11_INS12_ILi2ELi4ELi3EEES15_NSS_INS5_IJS16_S1M_EEENS5_IJS1M_SC_EEEEEEENS4_39AutoVectorizingCopyWithAssumedAlignmentILi128EEENS4_14SM90_TMA_STOREES26_S28_S28_EEEvvEEEEvNT_6ParamsE) ;  /* 0xffffff6002247950 */ /* 0x000fea0003c3ffff */
        .weak           $__internal_1_$__cuda_sm10x_tcgen05_guardrail_trap_phase_invalid_during_alloc
        .type           $__internal_1_$__cuda_sm10x_tcgen05_guardrail_trap_phase_invalid_during_alloc,@function
        .size           $__internal_1_$__cuda_sm10x_tcgen05_guardrail_trap_phase_invalid_during_alloc,($__internal_2_$__cuda_sm10x_tcgen05_guardrail_trap_unallocated_columns_being_dealloced - $__internal_1_$__cuda_sm10x_tcgen05_guardrail_trap_phase_invalid_during_alloc)
$__internal_1_$__cuda_sm10x_tcgen05_guardrail_trap_phase_invalid_during_alloc:
[----:B------:R-:W-:Y:S05]  /*9f70*/  BPT.TRAP 0x1 ;  /* 0x000000040000795c */ /* 0x000fea0000300000 */
[----:B------:R-:W-:-:S04]  /*9f80*/  MOV R5, 0x0 ;  /* 0x0000000000057802 */ /* 0x000fc80000000f00 */
[----:B------:R-:W-:Y:S05]  /*9f90*/  RET.REL.NODEC R4 `(_ZN7cutlass13device_kernelINS_4gemm6kernel13GemmUniversalIN4cute5tupleIJiiiiEEENS1_10collective13CollectiveMmaINS1_35MainloopSm100TmaUmmaWarpSpecializedILi5ELi2ELi4ENS5_IJNS4_1CILi2EEESB_NSA_ILi1EEEEEEEENS5_IJNSA_ILi128EEESF_NSA_ILi32EEEEEENS_10tfloat32_tENS5_IJlSC_lEEESI_SJ_NS4_8TiledMMAINS4_8MMA_AtomIJNS4_23SM100_MMA_TF32_2x1SM_SSISI_SI_fLi128ELi128ELNS4_4UMMA5MajorE0ELSO_0ELNSN_7ScaleInE0ELSP_0EEEEEENS4_6LayoutINS5_IJSC_SC_SC_EEENS5_IJNSA_ILi0EEESU_SU_EEEEENS5_IJNS4_10UnderscoreESX_SX_EEEEENS4_28SM100_TMA_2SM_LOAD_MULTICASTENS4_14ComposedLayoutINS4_7SwizzleILi3ELi4ELi3EEENS4_18smem_ptr_flag_bitsILi32EEENSS_INS5_IJNSA_ILi8EEESG_EEENS5_IJSG_SC_EEEEEEEvNS4_8identityENS4_18SM100_TMA_2SM_LOADES1A_vS1B_EENS_8epilogue10collective18CollectiveEpilogueINS1E_23Sm100TmaWarpSpecializedILi4ELi2ELi16ELb1ELb0EEEJNS5_IJNSA_ILi64EEESF_SG_EEENS5_IJNSS_IS1J_SC_EENSS_INS5_IJNSA_ILi16EEESB_EEENS5_IJSC_S1J_EEEEEEEESI_SJ_SI_SJ_NS1E_6fusion15FusionCallbacksIS1I_NS1R_17LinearCombinationISI_fSI_fLNS_15FloatRoundStyleE2EEES1K_S1Q_JEEENS4_5SM1004TMEM4LOAD26SM100_TMEM_LOAD_32dp32b16xENS4_13SM90_TMA_LOADENS11_INS12_ILi2ELi4ELi3EEES15_NSS_INS5_IJS16_S1M_EEENS5_IJS1M_SC_EEEEEEENS4_39AutoVectorizingCopyWithAssumedAlignmentILi128EEENS4_14SM90_TMA_STOREES26_S28_S28_EEEvvEEEEvNT_6ParamsE) ;  /* 0xffffff6004187950 */ /* 0x000fea0003c3ffff */
        .weak           $__internal_2_$__cuda_sm10x_tcgen05_guardrail_trap_unallocated_columns_being_dealloced
        .type           $__internal_2_$__cuda_sm10x_tcgen05_guardrail_trap_unallocated_columns_being_dealloced,@function
        .size           $__internal_2_$__cuda_sm10x_tcgen05_guardrail_trap_unallocated_columns_being_dealloced,(.L_x_200 - $__internal_2_$__cuda_sm10x_tcgen05_guardrail_trap_unallocated_columns_being_dealloced)
$__internal_2_$__cuda_sm10x_tcgen05_guardrail_trap_unallocated_columns_being_dealloced:
[----:B------:R-:W-:Y:S05]  /*9fa0*/  BPT.TRAP 0x1 ;  /* 0x000000040000795c */ /* 0x000fea0000300000 */
[----:B------:R-:W-:-:S04]  /*9fb0*/  HFMA2 R3, -RZ, RZ, 0, 0 ;  /* 0x00000000ff037431 */ /* 0x000fc800000001ff */
[----:B------:R-:W-:Y:S05]  /*9fc0*/  RET.REL.NODEC R2 `(_ZN7cutlass13device_kernelINS_4gemm6kernel13GemmUniversalIN4cute5tupleIJiiiiEEENS1_10collective13CollectiveMmaINS1_35MainloopSm100TmaUmmaWarpSpecializedILi5ELi2ELi4ENS5_IJNS4_1CILi2EEESB_NSA_ILi1EEEEEEEENS5_IJNSA_ILi128EEESF_NSA_ILi32EEEEEENS_10tfloat32_tENS5_IJlSC_lEEESI_SJ_NS4_8TiledMMAINS4_8MMA_AtomIJNS4_23SM100_MMA_TF32_2x1SM_SSISI_SI_fLi128ELi128ELNS4_4UMMA5MajorE0ELSO_0ELNSN_7ScaleInE0ELSP_0EEEEEENS4_6LayoutINS5_IJSC_SC_SC_EEENS5_IJNSA_ILi0EEESU_SU_EEEEENS5_IJNS4_10UnderscoreESX_SX_EEEEENS4_28SM100_TMA_2SM_LOAD_MULTICASTENS4_14ComposedLayoutINS4_7SwizzleILi3ELi4ELi3EEENS4_18smem_ptr_flag_bitsILi32EEENSS_INS5_IJNSA_ILi8EEESG_EEENS5_IJSG_SC_EEEEEEEvNS4_8identityENS4_18SM100_TMA_2SM_LOADES1A_vS1B_EENS_8epilogue10collective18CollectiveEpilogueINS1E_23Sm100TmaWarpSpecializedILi4ELi2ELi16ELb1ELb0EEEJNS5_IJNSA_ILi64EEESF_SG_EEENS5_IJNSS_IS1J_SC_EENSS_INS5_IJNSA_ILi16EEESB_EEENS5_IJSC_S1J_EEEEEEEESI_SJ_SI_SJ_NS1E_6fusion15FusionCallbacksIS1I_NS1R_17LinearCombinationISI_fSI_fLNS_15FloatRoundStyleE2EEES1K_S1Q_JEEENS4_5SM1004TMEM4LOAD26SM100_TMEM_LOAD_32dp32b16xENS4_13SM90_TMA_LOADENS11_INS12_ILi2ELi4ELi3EEES15_NSS_INS5_IJS16_S1M_EEENS5_IJS1M_SC_EEEEEEENS4_39AutoVectorizingCopyWithAssumedAlignmentILi128EEENS4_14SM90_TMA_STOREES26_S28_S28_EEEvvEEEEvNT_6ParamsE) ;  /* 0xffffff60020c7950 */ /* 0x000fea0003c3ffff */
.L_x_199:
[----:B------:R-:W-:-:S00]  /*9fd0*/  BRA `(.L_x_199) ;  /* 0xfffffffc00fc7947 */ /* 0x000fc0000383ffff */
[----:B------:R-:W-:-:S00]  /*9fe0*/  NOP ;  /* 0x0000000000007918 */ /* 0x000fc00000000000 */
        /* <DEDUP_REMOVED lines=9> */
.L_x_200:


//--------------------- .nv.global.init           --------------------------
	.section	.nv.global.init,"aw",@progbits
.nv.global.init:
	.type		$str$27,@object
	.size		$str$27,($str$28 - $str$27)
$str$27:
        /*0000*/ 	.byte	0x28, 0x61, 0x64, 0x64, 0x72, 0x65, 0x73, 0x73, 0x20, 0x26, 0x20, 0x6d, 0x61, 0x73, 0x6b, 0x29
        /*0010*/ 	.byte	0x20, 0x3d, 0x3d, 0x20, 0x30, 0x00
	.type		$str$28,@object
	.size		$str$28,($str$26 - $str$28)
$str$28:
        /*0016*/ 	.byte	0x2f, 0x74, 0x6d, 0x70, 0x2f, 0x63, 0x75, 0x74, 0x6c, 0x61, 0x73, 0x73, 0x5f, 0x73, 0x77, 0x65
        /*0026*/ 	.byte	0x65, 0x70, 0x5f, 0x73, 0x72, 0x63, 0x2f, 0x69, 0x6e, 0x63, 0x6c, 0x75, 0x64, 0x65, 0x2f, 0x63
        /*0036*/ 	.byte	0x75, 0x74, 0x65, 0x2f, 0x70, 0x6f, 0x69, 0x6e, 0x74, 0x65, 0x72, 0x5f, 0x66, 0x6c, 0x61, 0x67
        /*0046*/ 	.byte	0x67, 0x65, 0x64, 0x2e, 0x68, 0x70, 0x70, 0x00
	.type		$str$26,@object
	.size		$str$26,($str$25 - $str$26)
$str$26:
        /*004e*/ 	.byte	0x2f, 0x74, 0x6d, 0x70, 0x2f, 0x63, 0x75, 0x74, 0x6c, 0x61, 0x73, 0x73, 0x5f, 0x73, 0x77, 0x65
        /*005e*/ 	.byte	0x65, 0x70, 0x5f, 0x73, 0x72, 0x63, 0x2f, 0x69, 0x6e, 0x63, 0x6c, 0x75, 0x64, 0x65, 0x2f, 0x63
        /*006e*/ 	.byte	0x75, 0x74, 0x65, 0x2f, 0x61, 0x74, 0x6f, 0x6d, 0x2f, 0x63, 0x6f, 0x70, 0x79, 0x5f, 0x74, 0x72
        /*007e*/ 	.byte	0x61, 0x69, 0x74, 0x73, 0x5f, 0x73, 0x6d, 0x31, 0x30, 0x30, 0x2e, 0x68, 0x70, 0x70, 0x00
	.type		$str$25,@object
	.size		$str$25,(__unnamed_1 - $str$25)
$str$25:
        /*008d*/ 	.byte	0x28, 0x28, 0x75, 0x69, 0x6e, 0x74, 0x33, 0x32, 0x5f, 0x74, 0x28, 0x74, 0x68, 0x72, 0x65, 0x61
        /*009d*/ 	.byte	0x64, 0x49, 0x64, 0x78, 0x2e, 0x78, 0x29, 0x20, 0x2f, 0x20, 0x33, 0x32, 0x29, 0x20, 0x25, 0x20
        /*00ad*/ 	.byte	0x34, 0x29, 0x20, 0x3d, 0x3d, 0x20, 0x28, 0x28, 0x28, 0x74, 0x6d, 0x65, 0x6d, 0x5f, 0x61, 0x64
        /*00bd*/ 	.byte	0x64, 0x72, 0x20, 0x3e, 0x3e, 0x20, 0x31, 0x36, 0x29, 0x20, 0x2f, 0x20, 0x33, 0x32, 0x29, 0x20
        /*00cd*/ 	.byte	0x25, 0x20, 0x34, 0x29, 0x00
	.type		__unnamed_1,@object
	.size		__unnamed_1,(__unnamed_2 - __unnamed_1)
__unnamed_1:
        /*00d2*/ 	.byte	0x61, 0x75, 0x74, 0x6f, 0x20, 0x63, 0x75, 0x74, 0x65, 0x3a, 0x3a, 0x61, 0x73, 0x5f, 0x70, 0x6f
        /* <DEDUP_REMOVED lines=24> */
        /*0262*/ 	.byte	0x43, 0x3c, 0x32, 0x30, 0x34, 0x38, 0x3e, 0x3e, 0x3e, 0x3e, 0x5d, 0x00
	.type		__unnamed_2,@object
	.size		__unnamed_2,(.L_2 - __unnamed_2)
__unnamed_2:
        /* <DEDUP_REMOVED lines=42> */
        /*050e*/ 	.byte	0x3e, 0x5d, 0x00
.L_2:


//--------------------- .nv.shared._ZN7cutlass13device_kernelINS_4gemm6kernel13GemmUniversalIN4cute5tupleIJiiiiEEENS1_10collective13CollectiveMmaINS1_35MainloopSm100TmaUmmaWarpSpecializedILi5ELi2ELi4ENS5_IJNS4_1CILi2EEESB_NSA_ILi1EEEEEEEENS5_IJNSA_ILi128EEESF_NSA_ILi32EEEEEENS_10tfloat32_tENS5_IJlSC_lEEESI_SJ_NS4_8TiledMMAINS4_8MMA_AtomIJNS4_23SM100_MMA_TF32_2x1SM_SSISI_SI_fLi128ELi128ELNS4_4UMMA5MajorE0ELSO_0ELNSN_7ScaleInE0ELSP_0EEEEEENS4_6LayoutINS5_IJSC_SC_SC_EEENS5_IJNSA_ILi0EEESU_SU_EEEEENS5_IJNS4_10UnderscoreESX_SX_EEEEENS4_28SM100_TMA_2SM_LOAD_MULTICASTENS4_14ComposedLayoutINS4_7SwizzleILi3ELi4ELi3EEENS4_18smem_ptr_flag_bitsILi32EEENSS_INS5_IJNSA_ILi8EEESG_EEENS5_IJSG_SC_EEEEEEEvNS4_8identityENS4_18SM100_TMA_2SM_LOADES1A_vS1B_EENS_8epilogue10collective18CollectiveEpilogueINS1E_23Sm100TmaWarpSpecializedILi4ELi2ELi16ELb1ELb0EEEJNS5_IJNSA_ILi64EEESF_SG_EEENS5_IJNSS_IS1J_SC_EENSS_INS5_IJNSA_ILi16EEESB_EEENS5_IJSC_S1J_EEEEEEEESI_SJ_SI_SJ_NS1E_6fusion15FusionCallbacksIS1I_NS1R_17LinearCombinationISI_fSI_fLNS_15FloatRoundStyleE2EEES1K_S1Q_JEEENS4_5SM1004TMEM4LOAD26SM100_TMEM_LOAD_32dp32b16xENS4_13SM90_TMA_LOADENS11_INS12_ILi2ELi4ELi3EEES15_NSS_INS5_IJS16_S1M_EEENS5_IJS1M_SC_EEEEEEENS4_39AutoVectorizingCopyWithAssumedAlignmentILi128EEENS4_14SM90_TMA_STOREES26_S28_S28_EEEvvEEEEvNT_6ParamsE --------------------------
	.section	.nv.shared._ZN7cutlass13device_kernelINS_4gemm6kernel13GemmUniversalIN4cute5tupleIJiiiiEEENS1_10collective13CollectiveMmaINS1_35MainloopSm100TmaUmmaWarpSpecializedILi5ELi2ELi4ENS5_IJNS4_1CILi2EEESB_NSA_ILi1EEEEEEEENS5_IJNSA_ILi128EEESF_NSA_ILi32EEEEEENS_10tfloat32_tENS5_IJlSC_lEEESI_SJ_NS4_8TiledMMAINS4_8MMA_AtomIJNS4_23SM100_MMA_TF32_2x1SM_SSISI_SI_fLi128ELi128ELNS4_4UMMA5MajorE0ELSO_0ELNSN_7ScaleInE0ELSP_0EEEEEENS4_6LayoutINS5_IJSC_SC_SC_EEENS5_IJNSA_ILi0EEESU_SU_EEEEENS5_IJNS4_10UnderscoreESX_SX_EEEEENS4_28SM100_TMA_2SM_LOAD_MULTICASTENS4_14ComposedLayoutINS4_7SwizzleILi3ELi4ELi3EEENS4_18smem_ptr_flag_bitsILi32EEENSS_INS5_IJNSA_ILi8EEESG_EEENS5_IJSG_SC_EEEEEEEvNS4_8identityENS4_18SM100_TMA_2SM_LOADES1A_vS1B_EENS_8epilogue10collective18CollectiveEpilogueINS1E_23Sm100TmaWarpSpecializedILi4ELi2ELi16ELb1ELb0EEEJNS5_IJNSA_ILi64EEESF_SG_EEENS5_IJNSS_IS1J_SC_EENSS_INS5_IJNSA_ILi16EEESB_EEENS5_IJSC_S1J_EEEEEEEESI_SJ_SI_SJ_NS1E_6fusion15FusionCallbacksIS1I_NS1R_17LinearCombinationISI_fSI_fLNS_15FloatRoundStyleE2EEES1K_S1Q_JEEENS4_5SM1004TMEM4LOAD26SM100_TMEM_LOAD_32dp32b16xENS4_13SM90_TMA_LOADENS11_INS12_ILi2ELi4ELi3EEES15_NSS_INS5_IJS16_S1M_EEENS5_IJS1M_SC_EEEEEEENS4_39AutoVectorizingCopyWithAssumedAlignmentILi128EEENS4_14SM90_TMA_STOREES26_S28_S28_EEEvvEEEEvNT_6ParamsE,"aw",@nobits
	.sectionflags	@""
	.align	16
	.zero		1024


//--------------------- .nv.shared.reserved.0     --------------------------
	.section	.nv.shared.reserved.0,"aw",@nobits
	.weak		__nv_reservedSMEM_offset_0_alias
	.size		__nv_reservedSMEM_offset_0_alias, 0, 64
	.other		__nv_reservedSMEM_offset_0_alias,@"STO_CUDA_RESERVED_SHARED STV_DEFAULT"
__nv_reservedSMEM_offset_0_alias:
	.zero		0
.nv.shared.reserved.0:
	.zero		64
	.weak		__nv_reservedSMEM_tcgen05_partition
	.type		__nv_reservedSMEM_tcgen05_partition,@object
	.size		__nv_reservedSMEM_tcgen05_partition,(.L_0 - __nv_reservedSMEM_tcgen05_partition)
__nv_reservedSMEM_tcgen05_partition:
	.zero		32
.L_0:


//--------------------- .nv.global                --------------------------
	.section	.nv.global,"aw",@nobits
.nv.global:
	.type		_ZN40_INTERNAL_596ac686_4_k_cu_88c18cbf_106784cute1_E,@object
	.size		_ZN40_INTERNAL_596ac686_4_k_cu_88c18cbf_106784cute1_E,(_ZN40_INTERNAL_596ac686_4_k_cu_88c18cbf_106784cuda3std3__45__cpo6cbeginE - _ZN40_INTERNAL_596ac686_4_k_cu_88c18cbf_106784cute1_E)
_ZN40_INTERNAL_596ac686_4_k_cu_88c18cbf_106784cute1_E:
	.zero		1
	.type		_ZN40_INTERNAL_596ac686_4_k_cu_88c18cbf_106784cuda3std3__45__cpo6cbeginE,@object
	.size		_ZN40_INTERNAL_596ac686_4_k_cu_88c18cbf_106784cuda3std3__45__cpo6cbeginE,(_ZN40_INTERNAL_596ac686_4_k_cu_88c18cbf_106784cuda3std3__48in_placeE - _ZN40_INTERNAL_596ac686_4_k_cu_88c18cbf_106784cuda3std3__45__cpo6cbeginE)
_ZN40_INTERNAL_596ac686_4_k_cu_88c18cbf_106784cuda3std3__45__cpo6cbeginE:
	.zero		1
	.type		_ZN40_INTERNAL_596ac686_4_k_cu_88c18cbf_106784cuda3std3__48in_placeE,@object
	.size		_ZN40_INTERNAL_596ac686_4_k_cu_88c18cbf_106784cuda3std3__48in_placeE,(_ZN40_INTERNAL_596ac686_4_k_cu_88c18cbf_106784cuda3std6ranges3__45__cpo9iter_moveE - _ZN40_INTERNAL_596ac686_4_k_cu_88c18cbf_106784cuda3std3__48in_placeE)
_ZN40_INTERNAL_596ac686_4_k_cu_88c18cbf_106784cuda3std3__48in_placeE:
	.zero		1
	.type		_ZN40_INTERNAL_596ac686_4_k_cu_88c18cbf_106784cuda3std6ranges3__45__cpo9iter_moveE,@object
	.size		_ZN40_INTERNAL_596ac686_4_k_cu_88c18cbf_106784cuda3std6ranges3__45__cpo9iter_moveE,(_ZN40_INTERNAL_596ac686_4_k_cu_88c18cbf_106784cuda3std3__45__cpo5beginE - _ZN40_INTERNAL_596ac686_4_k_cu_88c18cbf_106784cuda3std6ranges3__45__cpo9iter_moveE)
_ZN40_INTERNAL_596ac686_4_k_cu_88c18cbf_106784cuda3std6ranges3__45__cpo9iter_moveE:
	.zero		1
	.type		_ZN40_INTERNAL_596ac686_4_k_cu_88c18cbf_106784cuda3std3__45__cpo5beginE,@object
	.size		_ZN40_INTERNAL_596ac686_4_k_cu_88c18cbf_106784cuda3std3__45__cpo5beginE,(_ZN40_INTERNAL_596ac686_4_k_cu_88c18cbf_106784cuda3std3__442_GLOBAL__N__596ac686_4_k_cu_88c18cbf_106786ignoreE - _ZN40_INTERNAL_596ac686_4_k_cu_88c18cbf_106784cuda3std3__45__cpo5beginE)
_ZN40_INTERNAL_596ac686_4_k_cu_88c18cbf_106784cuda3std3__45__cpo5beginE:
	.zero		1
	.type		_ZN40_INTERNAL_596ac686_4_k_cu_88c18cbf_106784cuda3std3__442_GLOBAL__N__596ac686_4_k_cu_88c18cbf_106786ignoreE,@object
	.size		_ZN40_INTERNAL_596ac686_4_k_cu_88c18cbf_106784cuda3std3__442_GLOBAL__N__596ac686_4_k_cu_88c18cbf_106786ignoreE,(_ZN40_INTERNAL_596ac686_4_k_cu_88c18cbf_106784cute7productE - _ZN40_INTERNAL_596ac686_4_k_cu_88c18cbf_106784cuda3std3__442_GLOBAL__N__596ac686_4_k_cu_88c18cbf_106786ignoreE)
_ZN40_INTERNAL_596ac686_4_k_cu_88c18cbf_106784cuda3std3__442_GLOBAL__N__596ac686_4_k_cu_88c18cbf_106786ignoreE:
	.zero		1
	.type		_ZN40_INTERNAL_596ac686_4_k_cu_88c18cbf_106784cute7productE,@object
	.size		_ZN40_INTERNAL_596ac686_4_k_cu_88c18cbf_106784cute7productE,(_ZN40_INTERNAL_596ac686_4_k_cu_88c18cbf_106784cuda3std3__45__cpo3endE - _ZN40_INTERNAL_596ac686_4_k_cu_88c18cbf_106784cute7productE)
_ZN40_INTERNAL_596ac686_4_k_cu_88c18cbf_106784cute7productE:
	.zero		1
	.type		_ZN40_INTERNAL_596ac686_4_k_cu_88c18cbf_106784cuda3std3__45__cpo3endE,@object
	.size		_ZN40_INTERNAL_596ac686_4_k_cu_88c18cbf_106784cuda3std3__45__cpo3endE,(_ZN40_INTERNAL_596ac686_4_k_cu_88c18cbf_106784cuda3std3__419piecewise_constructE - _ZN40_INTERNAL_596ac686_4_k_cu_88c18cbf_106784cuda3std3__45__cpo3endE)
_ZN40_INTERNAL_596ac686_4_k_cu_88c18cbf_106784cuda3std3__45__cpo3endE:
	.zero		1
	.type		_ZN40_INTERNAL_596ac686_4_k_cu_88c18cbf_106784cuda3std3__419piecewise_constructE,@object
	.size		_ZN40_INTERNAL_596ac686_4_k_cu_88c18cbf_106784cuda3std3__419piecewise_constructE,(_ZN40_INTERNAL_596ac686_4_k_cu_88c18cbf_106784cuda3std3__45__cpo4cendE - _ZN40_INTERNAL_596ac686_4_k_cu_88c18cbf_106784cuda3std3__419piecewise_constructE)
_ZN40_INTERNAL_596ac686_4_k_cu_88c18cbf_106784cuda3std3__419piecewise_constructE:
	.zero		1
	.type		_ZN40_INTERNAL_596ac686_4_k_cu_88c18cbf_106784cuda3std3__45__cpo4cendE,@object
	.size		_ZN40_INTERNAL_596ac686_4_k_cu_88c18cbf_106784cuda3std3__45__cpo4cendE,(_ZN40_INTERNAL_596ac686_4_k_cu_88c18cbf_106784cuda3std6ranges3__45__cpo4swapE - _ZN40_INTERNAL_596ac686_4_k_cu_88c18cbf_106784cuda3std3__45__cpo4cendE)
_ZN40_INTERNAL_596ac686_4_k_cu_88c18cbf_106784cuda3std3__45__cpo4cendE:
	.zero		1
	.type		_ZN40_INTERNAL_596ac686_4_k_cu_88c18cbf_106784cuda3std6ranges3__45__cpo4swapE,@object
	.size		_ZN40_INTERNAL_596ac686_4_k_cu_88c18cbf_106784cuda3std6ranges3__45__cpo4swapE,(.L_10 - _ZN40_INTERNAL_596ac686_4_k_cu_88c18cbf_106784cuda3std6ranges3__45__cpo4swapE)
_ZN40_INTERNAL_596ac686_4_k_cu_88c18cbf_106784cuda3std6ranges3__45__cpo4swapE:
	.zero		1
.L_10:


//--------------------- .nv.constant0._ZN7cutlass13device_kernelINS_4gemm6kernel13GemmUniversalIN4cute5tupleIJiiiiEEENS1_10collective13CollectiveMmaINS1_35MainloopSm100TmaUmmaWarpSpecializedILi5ELi2ELi4ENS5_IJNS4_1CILi2EEESB_NSA_ILi1EEEEEEEENS5_IJNSA_ILi128EEESF_NSA_ILi32EEEEEENS_10tfloat32_tENS5_IJlSC_lEEESI_SJ_NS4_8TiledMMAINS4_8MMA_AtomIJNS4_23SM100_MMA_TF32_2x1SM_SSISI_SI_fLi128ELi128ELNS4_4UMMA5MajorE0ELSO_0ELNSN_7ScaleInE0ELSP_0EEEEEENS4_6LayoutINS5_IJSC_SC_SC_EEENS5_IJNSA_ILi0EEESU_SU_EEEEENS5_IJNS4_10UnderscoreESX_SX_EEEEENS4_28SM100_TMA_2SM_LOAD_MULTICASTENS4_14ComposedLayoutINS4_7SwizzleILi3ELi4ELi3EEENS4_18smem_ptr_flag_bitsILi32EEENSS_INS5_IJNSA_ILi8EEESG_EEENS5_IJSG_SC_EEEEEEEvNS4_8identityENS4_18SM100_TMA_2SM_LOADES1A_vS1B_EENS_8epilogue10collective18CollectiveEpilogueINS1E_23Sm100TmaWarpSpecializedILi4ELi2ELi16ELb1ELb0EEEJNS5_IJNSA_ILi64EEESF_SG_EEENS5_IJNSS_IS1J_SC_EENSS_INS5_IJNSA_ILi16EEESB_EEENS5_IJSC_S1J_EEEEEEEESI_SJ_SI_SJ_NS1E_6fusion15FusionCallbacksIS1I_NS1R_17LinearCombinationISI_fSI_fLNS_15FloatRoundStyleE2EEES1K_S1Q_JEEENS4_5SM1004TMEM4LOAD26SM100_TMEM_LOAD_32dp32b16xENS4_13SM90_TMA_LOADENS11_INS12_ILi2ELi4ELi3EEES15_NSS_INS5_IJS16_S1M_EEENS5_IJS1M_SC_EEEEEEENS4_39AutoVectorizingCopyWithAssumedAlignmentILi128EEENS4_14SM90_TMA_STOREES26_S28_S28_EEEvvEEEEvNT_6ParamsE --------------------------
	.section	.nv.constant0._ZN7cutlass13device_kernelINS_4gemm6kernel13GemmUniversalIN4cute5tupleIJiiiiEEENS1_10collective13CollectiveMmaINS1_35MainloopSm100TmaUmmaWarpSpecializedILi5ELi2ELi4ENS5_IJNS4_1CILi2EEESB_NSA_ILi1EEEEEEEENS5_IJNSA_ILi128EEESF_NSA_ILi32EEEEEENS_10tfloat32_tENS5_IJlSC_lEEESI_SJ_NS4_8TiledMMAINS4_8MMA_AtomIJNS4_23SM100_MMA_TF32_2x1SM_SSISI_SI_fLi128ELi128ELNS4_4UMMA5MajorE0ELSO_0ELNSN_7ScaleInE0ELSP_0EEEEEENS4_6LayoutINS5_IJSC_SC_SC_EEENS5_IJNSA_ILi0EEESU_SU_EEEEENS5_IJNS4_10UnderscoreESX_SX_EEEEENS4_28SM100_TMA_2SM_LOAD_MULTICASTENS4_14ComposedLayoutINS4_7SwizzleILi3ELi4ELi3EEENS4_18smem_ptr_flag_bitsILi32EEENSS_INS5_IJNSA_ILi8EEESG_EEENS5_IJSG_SC_EEEEEEEvNS4_8identityENS4_18SM100_TMA_2SM_LOADES1A_vS1B_EENS_8epilogue10collective18CollectiveEpilogueINS1E_23Sm100TmaWarpSpecializedILi4ELi2ELi16ELb1ELb0EEEJNS5_IJNSA_ILi64EEESF_SG_EEENS5_IJNSS_IS1J_SC_EENSS_INS5_IJNSA_ILi16EEESB_EEENS5_IJSC_S1J_EEEEEEEESI_SJ_SI_SJ_NS1E_6fusion15FusionCallbacksIS1I_NS1R_17LinearCombinationISI_fSI_fLNS_15FloatRoundStyleE2EEES1K_S1Q_JEEENS4_5SM1004TMEM4LOAD26SM100_TMEM_LOAD_32dp32b16xENS4_13SM90_TMA_LOADENS11_INS12_ILi2ELi4ELi3EEES15_NSS_INS5_IJS16_S1M_EEENS5_IJS1M_SC_EEEEEEENS4_39AutoVectorizingCopyWithAssumedAlignmentILi128EEENS4_14SM90_TMA_STOREES26_S28_S28_EEEvvEEEEvNT_6ParamsE,"a",@progbits
	.sectionflags	@""
	.align	4
.nv.constant0._ZN7cutlass13device_kernelINS_4gemm6kernel13GemmUniversalIN4cute5tupleIJiiiiEEENS1_10collective13CollectiveMmaINS1_35MainloopSm100TmaUmmaWarpSpecializedILi5ELi2ELi4ENS5_IJNS4_1CILi2EEESB_NSA_ILi1EEEEEEEENS5_IJNSA_ILi128EEESF_NSA_ILi32EEEEEENS_10tfloat32_tENS5_IJlSC_lEEESI_SJ_NS4_8TiledMMAINS4_8MMA_AtomIJNS4_23SM100_MMA_TF32_2x1SM_SSISI_SI_fLi128ELi128ELNS4_4UMMA5MajorE0ELSO_0ELNSN_7ScaleInE0ELSP_0EEEEEENS4_6LayoutINS5_IJSC_SC_SC_EEENS5_IJNSA_ILi0EEESU_SU_EEEEENS5_IJNS4_10UnderscoreESX_SX_EEEEENS4_28SM100_TMA_2SM_LOAD_MULTICASTENS4_14ComposedLayoutINS4_7SwizzleILi3ELi4ELi3EEENS4_18smem_ptr_flag_bitsILi32EEENSS_INS5_IJNSA_ILi8EEESG_EEENS5_IJSG_SC_EEEEEEEvNS4_8identityENS4_18SM100_TMA_2SM_LOADES1A_vS1B_EENS_8epilogue10collective18CollectiveEpilogueINS1E_23Sm100TmaWarpSpecializedILi4ELi2ELi16ELb1ELb0EEEJNS5_IJNSA_ILi64EEESF_SG_EEENS5_IJNSS_IS1J_SC_EENSS_INS5_IJNSA_ILi16EEESB_EEENS5_IJSC_S1J_EEEEEEEESI_SJ_SI_SJ_NS1E_6fusion15FusionCallbacksIS1I_NS1R_17LinearCombinationISI_fSI_fLNS_15FloatRoundStyleE2EEES1K_S1Q_JEEENS4_5SM1004TMEM4LOAD26SM100_TMEM_LOAD_32dp32b16xENS4_13SM90_TMA_LOADENS11_INS12_ILi2ELi4ELi3EEES15_NSS_INS5_IJS16_S1M_EEENS5_IJS1M_SC_EEEEEEENS4_39AutoVectorizingCopyWithAssumedAlignmentILi128EEENS4_14SM90_TMA_STOREES26_S28_S28_EEEvvEEEEvNT_6ParamsE:
	.zero		2944


//--------------------- SYMBOLS --------------------------

	.type		.nv.reservedSmem.offset0,@object
	.size		.nv.reservedSmem.offset0,0x4
	.type		.nv.reservedSmem.cap,@object
	.size		.nv.reservedSmem.cap,0x4
	.type		__assertfail,@function
